	.target	sm_90a

	.elftype	@"ET_EXEC"


//--------------------- .note.nv.tkinfo           --------------------------
	.section	.note.nv.tkinfo,"",@"SHT_NOTE"
	.sectionflags	@"SHF_NOTE_NV_TKINFO"
	.tkinfo
        /*0018*/ 	.word	0x00000002
        /*0030*/ 	.string	""
        /*0030*/ 	.string	"ptxas"
        /*0030*/ 	.string	"Cuda compilation tools, release 13.0, V13.0.88"
        /*0030*/ 	.string	"Build cuda_13.0.r13.0/compiler.36424714_0"
        /*0030*/ 	.string	"-arch sm_90a -m 64 "



//--------------------- .note.nv.cuinfo           --------------------------
	.section	.note.nv.cuinfo,"",@"SHT_NOTE"
	.sectionflags	@"SHF_NOTE_NV_CUINFO"
        /*0018*/ 	.short	0x0002
        /*001a*/ 	.short	0x005a
        /*001c*/ 	.short	0x0082
	.zero		2


//--------------------- .nv.info                  --------------------------
	.section	.nv.info,"",@"SHT_CUDA_INFO"
	.align	4


	//----- nvinfo : EIATTR_REGCOUNT
	.align		4
        /*0000*/ 	.byte	0x04, 0x2f
        /*0002*/ 	.short	(.L_12 - .L_11)
	.align		4
.L_11:
        /*0004*/ 	.word	index@(_ZN7cutlass13device_kernelINS_4gemm6kernel13GemmUniversalIN4cute5tupleIJiiiiEEENS1_10collective13CollectiveMmaINS1_37MainloopSm90TmaGmmaWarpSpecializedFP8ILi11ENS5_IJNS4_1CILi1EEESB_SB_EEENS1_35KernelTmaWarpSpecializedCooperativeEEENS5_IJNSA_ILi256EEENSA_ILi48EEENSA_ILi64EEEEEENS_12float_e4m3_tENS5_IJlSB_lEEESJ_SK_NS4_8TiledMMAINS4_8MMA_AtomIJNS4_4SM904GMMA30MMA_64x16x32_F32E4M3E4M3_SS_TNILNSO_7ScaleInE1ELSQ_1EEEEEENS4_6LayoutINS5_IJNSA_ILi2EEESB_SB_EEENS5_IJSB_NSA_ILi0EEESW_EEEEENS5_IJNS4_10UnderscoreESZ_SZ_EEEEENS4_13SM90_TMA_LOADENS4_14ComposedLayoutINS4_7SwizzleILi2ELi4ELi3EEENS4_18smem_ptr_flag_bitsILi8EEENST_INS5_IJNSA_ILi8EEESH_EEENS5_IJSH_SB_EEEEEEEvNS4_8identityES12_S1C_vS1D_EENS_8epilogue10collective6detail29Sm90TmaWarpSpecializedAdapterINS1G_15DefaultEpilogueISJ_SK_SK_NS1F_6thread17LinearCombinationISJ_Li1EffLNS1K_9ScaleType4KindE0ELNS_15FloatRoundStyleE2ESJ_EENS1_15EpilogueDefaultEEEEEvvEEEEvNT_6ParamsE)
        /*0008*/ 	.word	0x000000a8


	//----- nvinfo : EIATTR_FRAME_SIZE
	.align		4
.L_12:
        /*000c*/ 	.byte	0x04, 0x11
        /*000e*/ 	.short	(.L_14 - .L_13)
	.align		4
.L_13:
        /*0010*/ 	.word	index@(_ZN7cutlass13device_kernelINS_4gemm6kernel13GemmUniversalIN4cute5tupleIJiiiiEEENS1_10collective13CollectiveMmaINS1_37MainloopSm90TmaGmmaWarpSpecializedFP8ILi11ENS5_IJNS4_1CILi1EEESB_SB_EEENS1_35KernelTmaWarpSpecializedCooperativeEEENS5_IJNSA_ILi256EEENSA_ILi48EEENSA_ILi64EEEEEENS_12float_e4m3_tENS5_IJlSB_lEEESJ_SK_NS4_8TiledMMAINS4_8MMA_AtomIJNS4_4SM904GMMA30MMA_64x16x32_F32E4M3E4M3_SS_TNILNSO_7ScaleInE1ELSQ_1EEEEEENS4_6LayoutINS5_IJNSA_ILi2EEESB_SB_EEENS5_IJSB_NSA_ILi0EEESW_EEEEENS5_IJNS4_10UnderscoreESZ_SZ_EEEEENS4_13SM90_TMA_LOADENS4_14ComposedLayoutINS4_7SwizzleILi2ELi4ELi3EEENS4_18smem_ptr_flag_bitsILi8EEENST_INS5_IJNSA_ILi8EEESH_EEENS5_IJSH_SB_EEEEEEEvNS4_8identityES12_S1C_vS1D_EENS_8epilogue10collective6detail29Sm90TmaWarpSpecializedAdapterINS1G_15DefaultEpilogueISJ_SK_SK_NS1F_6thread17LinearCombinationISJ_Li1EffLNS1K_9ScaleType4KindE0ELNS_15FloatRoundStyleE2ESJ_EENS1_15EpilogueDefaultEEEEEvvEEEEvNT_6ParamsE)
        /*0014*/ 	.word	0x00000000


	//----- nvinfo : EIATTR_MIN_STACK_SIZE
	.align		4
.L_14:
        /*0018*/ 	.byte	0x04, 0x12
        /*001a*/ 	.short	(.L_16 - .L_15)
	.align		4
.L_15:
        /*001c*/ 	.word	index@(_ZN7cutlass13device_kernelINS_4gemm6kernel13GemmUniversalIN4cute5tupleIJiiiiEEENS1_10collective13CollectiveMmaINS1_37MainloopSm90TmaGmmaWarpSpecializedFP8ILi11ENS5_IJNS4_1CILi1EEESB_SB_EEENS1_35KernelTmaWarpSpecializedCooperativeEEENS5_IJNSA_ILi256EEENSA_ILi48EEENSA_ILi64EEEEEENS_12float_e4m3_tENS5_IJlSB_lEEESJ_SK_NS4_8TiledMMAINS4_8MMA_AtomIJNS4_4SM904GMMA30MMA_64x16x32_F32E4M3E4M3_SS_TNILNSO_7ScaleInE1ELSQ_1EEEEEENS4_6LayoutINS5_IJNSA_ILi2EEESB_SB_EEENS5_IJSB_NSA_ILi0EEESW_EEEEENS5_IJNS4_10UnderscoreESZ_SZ_EEEEENS4_13SM90_TMA_LOADENS4_14ComposedLayoutINS4_7SwizzleILi2ELi4ELi3EEENS4_18smem_ptr_flag_bitsILi8EEENST_INS5_IJNSA_ILi8EEESH_EEENS5_IJSH_SB_EEEEEEEvNS4_8identityES12_S1C_vS1D_EENS_8epilogue10collective6detail29Sm90TmaWarpSpecializedAdapterINS1G_15DefaultEpilogueISJ_SK_SK_NS1F_6thread17LinearCombinationISJ_Li1EffLNS1K_9ScaleType4KindE0ELNS_15FloatRoundStyleE2ESJ_EENS1_15EpilogueDefaultEEEEEvvEEEEvNT_6ParamsE)
        /*0020*/ 	.word	0x00000000
.L_16:


//--------------------- .nv.compat                --------------------------
	.section	.nv.compat,"",@"SHT_CUDA_COMPAT_INFO"
	.align	4
        /*0000*/ 	.byte	0x02, 0x09, 0x01, 0x00, 0x02, 0x02, 0x04, 0x00, 0x02, 0x05, 0x05, 0x00, 0x03, 0x07, 0x01, 0x01
        /*0010*/ 	.byte	0x02, 0x03, 0x01, 0x00, 0x02, 0x06, 0x01, 0x00, 0x04, 0x0b, 0x08, 0x00, 0x00, 0x00, 0x00, 0x00
        /*0020*/ 	.byte	0x00, 0x00, 0x00, 0x00


//--------------------- .nv.info._ZN7cutlass13device_kernelINS_4gemm6kernel13GemmUniversalIN4cute5tupleIJiiiiEEENS1_10collective13CollectiveMmaINS1_37MainloopSm90TmaGmmaWarpSpecializedFP8ILi11ENS5_IJNS4_1CILi1EEESB_SB_EEENS1_35KernelTmaWarpSpecializedCooperativeEEENS5_IJNSA_ILi256EEENSA_ILi48EEENSA_ILi64EEEEEENS_12float_e4m3_tENS5_IJlSB_lEEESJ_SK_NS4_8TiledMMAINS4_8MMA_AtomIJNS4_4SM904GMMA30MMA_64x16x32_F32E4M3E4M3_SS_TNILNSO_7ScaleInE1ELSQ_1EEEEEENS4_6LayoutINS5_IJNSA_ILi2EEESB_SB_EEENS5_IJSB_NSA_ILi0EEESW_EEEEENS5_IJNS4_10UnderscoreESZ_SZ_EEEEENS4_13SM90_TMA_LOADENS4_14ComposedLayoutINS4_7SwizzleILi2ELi4ELi3EEENS4_18smem_ptr_flag_bitsILi8EEENST_INS5_IJNSA_ILi8EEESH_EEENS5_IJSH_SB_EEEEEEEvNS4_8identityES12_S1C_vS1D_EENS_8epilogue10collective6detail29Sm90TmaWarpSpecializedAdapterINS1G_15DefaultEpilogueISJ_SK_SK_NS1F_6thread17LinearCombinationISJ_Li1EffLNS1K_9ScaleType4KindE0ELNS_15FloatRoundStyleE2ESJ_EENS1_15EpilogueDefaultEEEEEvvEEEEvNT_6ParamsE --------------------------
	.section	.nv.info._ZN7cutlass13device_kernelINS_4gemm6kernel13GemmUniversalIN4cute5tupleIJiiiiEEENS1_10collective13CollectiveMmaINS1_37MainloopSm90TmaGmmaWarpSpecializedFP8ILi11ENS5_IJNS4_1CILi1EEESB_SB_EEENS1_35KernelTmaWarpSpecializedCooperativeEEENS5_IJNSA_ILi256EEENSA_ILi48EEENSA_ILi64EEEEEENS_12float_e4m3_tENS5_IJlSB_lEEESJ_SK_NS4_8TiledMMAINS4_8MMA_AtomIJNS4_4SM904GMMA30MMA_64x16x32_F32E4M3E4M3_SS_TNILNSO_7ScaleInE1ELSQ_1EEEEEENS4_6LayoutINS5_IJNSA_ILi2EEESB_SB_EEENS5_IJSB_NSA_ILi0EEESW_EEEEENS5_IJNS4_10UnderscoreESZ_SZ_EEEEENS4_13SM90_TMA_LOADENS4_14ComposedLayoutINS4_7SwizzleILi2ELi4ELi3EEENS4_18smem_ptr_flag_bitsILi8EEENST_INS5_IJNSA_ILi8EEESH_EEENS5_IJSH_SB_EEEEEEEvNS4_8identityES12_S1C_vS1D_EENS_8epilogue10collective6detail29Sm90TmaWarpSpecializedAdapterINS1G_15DefaultEpilogueISJ_SK_SK_NS1F_6thread17LinearCombinationISJ_Li1EffLNS1K_9ScaleType4KindE0ELNS_15FloatRoundStyleE2ESJ_EENS1_15EpilogueDefaultEEEEEvvEEEEvNT_6ParamsE,"",@"SHT_CUDA_INFO"
	.sectionflags	@""
	.align	4


	//----- nvinfo : EIATTR_CUDA_API_VERSION
	.align		4
        /*0000*/ 	.byte	0x04, 0x37
        /*0002*/ 	.short	(.L_18 - .L_17)
.L_17:
        /*0004*/ 	.word	0x00000082


	//----- nvinfo : EIATTR_KPARAM_INFO
	.align		4
.L_18:
        /*0008*/ 	.byte	0x04, 0x17
        /*000a*/ 	.short	(.L_20 - .L_19)
.L_19:
        /*000c*/ 	.word	0x00000000
        /*0010*/ 	.short	0x0000
        /*0012*/ 	.short	0x0070
        /*0014*/ 	.byte	0x00, 0xf0, 0x01, 0x10


	//----- nvinfo : EIATTR_SPARSE_MMA_MASK
	.align		4
.L_20:
        /*0018*/ 	.byte	0x03, 0x50
        /*001a*/ 	.short	0x0000


	//----- nvinfo : EIATTR_MAXREG_COUNT
	.align		4
        /*001c*/ 	.byte	0x03, 0x1b
        /*001e*/ 	.short	0x00a8


	//----- nvinfo : EIATTR_NUM_BARRIERS
	.align		4
        /*0020*/ 	.byte	0x02, 0x4c
        /*0022*/ 	.byte	0x01
	.zero		1


	//----- nvinfo : EIATTR_MERCURY_ISA_VERSION
	.align		4
        /*0024*/ 	.byte	0x03, 0x5f
        /*0026*/ 	.short	0x0101


	//----- nvinfo : EIATTR_INT_WARP_WIDE_INSTR_OFFSETS
	.align		4
        /*0028*/ 	.byte	0x04, 0x31
        /*002a*/ 	.short	(.L_22 - .L_21)


	//   ....[0]....
.L_21:
        /*002c*/ 	.word	0x000004c0


	//   ....[1]....
        /*0030*/ 	.word	0x000004d0


	//   ....[2]....
        /*0034*/ 	.word	0x000005d0


	//----- nvinfo : EIATTR_COOP_GROUP_MASK_REGIDS
	.align		4
.L_22:
        /*0038*/ 	.byte	0x04, 0x29
        /*003a*/ 	.short	(.L_24 - .L_23)


	//   ....[0]....
.L_23:
        /*003c*/ 	.word	0xffffffff


	//   ....[1]....
        /*0040*/ 	.word	0xffffffff


	//   ....[2]....
        /*0044*/ 	.word	0xffffffff


	//   ....[3]....
        /*0048*/ 	.word	0xffffffff


	//   ....[4]....
        /*004c*/ 	.word	0xffffffff


	//----- nvinfo : EIATTR_COOP_GROUP_INSTR_OFFSETS
	.align		4
.L_24:
        /*0050*/ 	.byte	0x04, 0x28
        /*0052*/ 	.short	(.L_26 - .L_25)


	//   ....[0]....
.L_25:
        /*0054*/ 	.word	0x00000060


	//   ....[1]....
        /*0058*/ 	.word	0x00000070


	//   ....[2]....
        /*005c*/ 	.word	0x00000130


	//   ....[3]....
        /*0060*/ 	.word	0x000003d0


	//   ....[4]....
        /*0064*/ 	.word	0x000010c0


	//----- nvinfo : EIATTR_REG_RECONFIG
	.align		4
.L_26:
        /*0068*/ 	.byte	0x01, 0x54
	.zero		2


	//----- nvinfo : EIATTR_MBARRIER_INSTR_OFFSETS
	.align		4
        /*006c*/ 	.byte	0x04, 0x39
        /*006e*/ 	.short	(.L_28 - .L_27)


	//   ....[0]....
.L_27:
        /*0070*/ 	.word	0x00000250
        /*0074*/ 	.word	0x000000ff
        /*0078*/ 	.word	0x00000000
        /*007c*/ 	.short	0x0100
        /*007e*/ 	.byte	0x08
	.zero		1


	//   ....[1]....
        /*0080*/ 	.word	0x00000260
        /*0084*/ 	.word	0x000000ff
        /*0088*/ 	.word	0x00000058
        /*008c*/ 	.short	0x0100
        /*008e*/ 	.byte	0x08
	.zero		1


	//   ....[2]....
        /*0090*/ 	.word	0x00000270
        /*0094*/ 	.word	0x000000ff
        /*0098*/ 	.word	0x00000008
        /*009c*/ 	.short	0x0100
        /*009e*/ 	.byte	0x08
	.zero		1


	//   ....[3]....
        /*00a0*/ 	.word	0x00000280
        /*00a4*/ 	.word	0x000000ff
        /*00a8*/ 	.word	0x00000060
        /*00ac*/ 	.short	0x0100
        /*00ae*/ 	.byte	0x08
	.zero		1


	//   ....[4]....
        /*00b0*/ 	.word	0x00000290
        /*00b4*/ 	.word	0x000000ff
        /*00b8*/ 	.word	0x00000010
        /*00bc*/ 	.short	0x0100
        /*00be*/ 	.byte	0x08
	.zero		1


	//   ....[5]....
        /*00c0*/ 	.word	0x000002a0
        /*00c4*/ 	.word	0x000000ff
        /*00c8*/ 	.word	0x00000068
        /*00cc*/ 	.short	0x0100
        /*00ce*/ 	.byte	0x08
	.zero		1


	//   ....[6]....
        /*00d0*/ 	.word	0x000002b0
        /*00d4*/ 	.word	0x000000ff
        /*00d8*/ 	.word	0x00000018
        /*00dc*/ 	.short	0x0100
        /*00de*/ 	.byte	0x08
	.zero		1


	//   ....[7]....
        /*00e0*/ 	.word	0x000002c0
        /*00e4*/ 	.word	0x000000ff
        /*00e8*/ 	.word	0x00000070
        /*00ec*/ 	.short	0x0100
        /*00ee*/ 	.byte	0x08
	.zero		1


	//   ....[8]....
        /*00f0*/ 	.word	0x000002d0
        /*00f4*/ 	.word	0x000000ff
        /*00f8*/ 	.word	0x00000020
        /*00fc*/ 	.short	0x0100
        /*00fe*/ 	.byte	0x08
	.zero		1


	//   ....[9]....
        /*0100*/ 	.word	0x000002e0
        /*0104*/ 	.word	0x000000ff
        /*0108*/ 	.word	0x00000078
        /*010c*/ 	.short	0x0100
        /*010e*/ 	.byte	0x08
	.zero		1


	//   ....[10]....
        /*0110*/ 	.word	0x000002f0
        /*0114*/ 	.word	0x000000ff
        /*0118*/ 	.word	0x00000028
        /*011c*/ 	.short	0x0100
        /*011e*/ 	.byte	0x08
	.zero		1


	//   ....[11]....
        /*0120*/ 	.word	0x00000300
        /*0124*/ 	.word	0x000000ff
        /*0128*/ 	.word	0x00000080
        /*012c*/ 	.short	0x0100
        /*012e*/ 	.byte	0x08
	.zero		1


	//   ....[12]....
        /*0130*/ 	.word	0x00000310
        /*0134*/ 	.word	0x000000ff
        /*0138*/ 	.word	0x00000030
        /*013c*/ 	.short	0x0100
        /*013e*/ 	.byte	0x08
	.zero		1


	//   ....[13]....
        /*0140*/ 	.word	0x00000320
        /*0144*/ 	.word	0x000000ff
        /*0148*/ 	.word	0x00000088
        /*014c*/ 	.short	0x0100
        /*014e*/ 	.byte	0x08
	.zero		1


	//   ....[14]....
        /*0150*/ 	.word	0x00000330
        /*0154*/ 	.word	0x000000ff
        /*0158*/ 	.word	0x00000038
        /*015c*/ 	.short	0x0100
        /*015e*/ 	.byte	0x08
	.zero		1


	//   ....[15]....
        /*0160*/ 	.word	0x00000340
        /*0164*/ 	.word	0x000000ff
        /*0168*/ 	.word	0x00000090
        /*016c*/ 	.short	0x0100
        /*016e*/ 	.byte	0x08
	.zero		1


	//   ....[16]....
        /*0170*/ 	.word	0x00000350
        /*0174*/ 	.word	0x000000ff
        /*0178*/ 	.word	0x00000040
        /*017c*/ 	.short	0x0100
        /*017e*/ 	.byte	0x08
	.zero		1


	//   ....[17]....
        /*0180*/ 	.word	0x00000360
        /*0184*/ 	.word	0x000000ff
        /*0188*/ 	.word	0x00000098
        /*018c*/ 	.short	0x0100
        /*018e*/ 	.byte	0x08
	.zero		1


	//   ....[18]....
        /*0190*/ 	.word	0x00000370
        /*0194*/ 	.word	0x000000ff
        /*0198*/ 	.word	0x00000048
        /*019c*/ 	.short	0x0100
        /*019e*/ 	.byte	0x08
	.zero		1


	//   ....[19]....
        /*01a0*/ 	.word	0x00000380
        /*01a4*/ 	.word	0x000000ff
        /*01a8*/ 	.word	0x000000a0
        /*01ac*/ 	.short	0x0100
        /*01ae*/ 	.byte	0x08
	.zero		1


	//   ....[20]....
        /*01b0*/ 	.word	0x00000390
        /*01b4*/ 	.word	0x000000ff
        /*01b8*/ 	.word	0x00000050
        /*01bc*/ 	.short	0x0100
        /*01be*/ 	.byte	0x08
	.zero		1


	//   ....[21]....
        /*01c0*/ 	.word	0x000003a0
        /*01c4*/ 	.word	0x000000ff
        /*01c8*/ 	.word	0x000000a8
        /*01cc*/ 	.short	0x0100
        /*01ce*/ 	.byte	0x08
	.zero		1


	//   ....[22]....
        /*01d0*/ 	.word	0x00000630
        /*01d4*/ 	.word	0x000000ff
        /*01d8*/ 	.word	0x000000c0
        /*01dc*/ 	.short	0x0100
        /*01de*/ 	.byte	0x06
	.zero		1


	//   ....[23]....
        /*01e0*/ 	.word	0x00000690
        /*01e4*/ 	.word	0x000000ff
        /*01e8*/ 	.word	0x000000c8
        /*01ec*/ 	.short	0x0100
        /*01ee*/ 	.byte	0x06
	.zero		1


	//   ....[24]....
        /*01f0*/ 	.word	0x000014f0
        /*01f4*/ 	.word	0x000000ff
        /*01f8*/ 	.word	0x00000000
        /*01fc*/ 	.short	0x010a
        /*01fe*/ 	.byte	0x06
	.zero		1


	//   ....[25]....
        /*0200*/ 	.word	0x00001530
        /*0204*/ 	.word	0x000000ff
        /*0208*/ 	.word	0x00000000
        /*020c*/ 	.short	0x010a
        /*020e*/ 	.byte	0x06
	.zero		1


	//   ....[26]....
        /*0210*/ 	.word	0x00001f80
        /*0214*/ 	.word	0x000000ff
        /*0218*/ 	.word	0x00000000
        /*021c*/ 	.short	0x010a
        /*021e*/ 	.byte	0x0c
	.zero		1


	//   ....[27]....
        /*0220*/ 	.word	0x00001fc0
        /*0224*/ 	.word	0x000000ff
        /*0228*/ 	.word	0x00000000
        /*022c*/ 	.short	0x010a
        /*022e*/ 	.byte	0x0c
	.zero		1


	//   ....[28]....
        /*0230*/ 	.word	0x00002790
        /*0234*/ 	.word	0x000000ff
        /*0238*/ 	.word	0x00000000
        /*023c*/ 	.short	0x0101
        /*023e*/ 	.byte	0x08
	.zero		1


	//   ....[29]....
        /*0240*/ 	.word	0x00002ce0
        /*0244*/ 	.word	0x000000ff
        /*0248*/ 	.word	0x00000000
        /*024c*/ 	.short	0x0101
        /*024e*/ 	.byte	0x08
	.zero		1


	//   ....[30]....
        /*0250*/ 	.word	0x000076e0
        /*0254*/ 	.word	0x0000000e
        /*0258*/ 	.word	0x00000058
        /*025c*/ 	.short	0x010a
        /*025e*/ 	.byte	0x3f
	.zero		1


	//   ....[31]....
        /*0260*/ 	.word	0x00007a90
        /*0264*/ 	.word	0x00000008
        /*0268*/ 	.word	0x000000c8
        /*026c*/ 	.short	0x0101
        /*026e*/ 	.byte	0x3f
	.zero		1


	//   ....[32]....
        /*0270*/ 	.word	0x00008180
        /*0274*/ 	.word	0x00000006
        /*0278*/ 	.word	0x00000000
        /*027c*/ 	.short	0x010a
        /*027e*/ 	.byte	0x3f
	.zero		1


	//   ....[33]....
        /*0280*/ 	.word	0x00008200
        /*0284*/ 	.word	0x00000007
        /*0288*/ 	.word	0x00000000
        /*028c*/ 	.short	0x010a
        /*028e*/ 	.byte	0x3f
	.zero		1


	//   ....[34]....
        /*0290*/ 	.word	0x00008290
        /*0294*/ 	.word	0x00000006
        /*0298*/ 	.word	0x00000000
        /*029c*/ 	.short	0x010a
        /*029e*/ 	.byte	0x3f
	.zero		1


	//   ....[35]....
        /*02a0*/ 	.word	0x00008320
        /*02a4*/ 	.word	0x00000009
        /*02a8*/ 	.word	0x00000000
        /*02ac*/ 	.short	0x010a
        /*02ae*/ 	.byte	0x3f
	.zero		1


	//   ....[36]....
        /*02b0*/ 	.word	0x000083b0
        /*02b4*/ 	.word	0x00000006
        /*02b8*/ 	.word	0x00000000
        /*02bc*/ 	.short	0x010a
        /*02be*/ 	.byte	0x3f
	.zero		1


	//   ....[37]....
        /*02c0*/ 	.word	0x00008440
        /*02c4*/ 	.word	0x00000009
        /*02c8*/ 	.word	0x00000000
        /*02cc*/ 	.short	0x010a
        /*02ce*/ 	.byte	0x3f
	.zero		1


	//   ....[38]....
        /*02d0*/ 	.word	0x000084d0
        /*02d4*/ 	.word	0x00000006
        /*02d8*/ 	.word	0x00000000
        /*02dc*/ 	.short	0x010a
        /*02de*/ 	.byte	0x3f
	.zero		1


	//   ....[39]....
        /*02e0*/ 	.word	0x00008560
        /*02e4*/ 	.word	0x00000009
        /*02e8*/ 	.word	0x00000000
        /*02ec*/ 	.short	0x010a
        /*02ee*/ 	.byte	0x3f
	.zero		1


	//   ....[40]....
        /*02f0*/ 	.word	0x000085f0
        /*02f4*/ 	.word	0x0000000a
        /*02f8*/ 	.word	0x00000000
        /*02fc*/ 	.short	0x010a
        /*02fe*/ 	.byte	0x3f
	.zero		1


	//   ....[41]....
        /*0300*/ 	.word	0x00008680
        /*0304*/ 	.word	0x0000000b
        /*0308*/ 	.word	0x00000000
        /*030c*/ 	.short	0x010a
        /*030e*/ 	.byte	0x3f
	.zero		1


	//   ....[42]....
        /*0310*/ 	.word	0x00008710
        /*0314*/ 	.word	0x00000003
        /*0318*/ 	.word	0x00000000
        /*031c*/ 	.short	0x010a
        /*031e*/ 	.byte	0x3f
	.zero		1


	//   ....[43]....
        /*0320*/ 	.word	0x00008780
        /*0324*/ 	.word	0x00000008
        /*0328*/ 	.word	0x00000000
        /*032c*/ 	.short	0x010a
        /*032e*/ 	.byte	0x3f
	.zero		1


	//   ....[44]....
        /*0330*/ 	.word	0x000087e0
        /*0334*/ 	.word	0x0000000c
        /*0338*/ 	.word	0x00000000
        /*033c*/ 	.short	0x010a
        /*033e*/ 	.byte	0x3f
	.zero		1


	//   ....[45]....
        /*0340*/ 	.word	0x000088b0
        /*0344*/ 	.word	0x0000000e
        /*0348*/ 	.word	0x00000058
        /*034c*/ 	.short	0x010a
        /*034e*/ 	.byte	0x3f
	.zero		1


	//   ....[46]....
        /*0350*/ 	.word	0x00008990
        /*0354*/ 	.word	0x00000006
        /*0358*/ 	.word	0x00000000
        /*035c*/ 	.short	0x010a
        /*035e*/ 	.byte	0x3f
	.zero		1


	//   ....[47]....
        /*0360*/ 	.word	0x000089e0
        /*0364*/ 	.word	0x00000007
        /*0368*/ 	.word	0x00000000
        /*036c*/ 	.short	0x010a
        /*036e*/ 	.byte	0x3f
	.zero		1


	//   ....[48]....
        /*0370*/ 	.word	0x00008a30
        /*0374*/ 	.word	0x00000006
        /*0378*/ 	.word	0x00000000
        /*037c*/ 	.short	0x010a
        /*037e*/ 	.byte	0x3f
	.zero		1


	//   ....[49]....
        /*0380*/ 	.word	0x00008a80
        /*0384*/ 	.word	0x00000009
        /*0388*/ 	.word	0x00000000
        /*038c*/ 	.short	0x010a
        /*038e*/ 	.byte	0x3f
	.zero		1


	//   ....[50]....
        /*0390*/ 	.word	0x00008ad0
        /*0394*/ 	.word	0x00000006
        /*0398*/ 	.word	0x00000000
        /*039c*/ 	.short	0x010a
        /*039e*/ 	.byte	0x3f
	.zero		1


	//   ....[51]....
        /*03a0*/ 	.word	0x00008b20
        /*03a4*/ 	.word	0x00000009
        /*03a8*/ 	.word	0x00000000
        /*03ac*/ 	.short	0x010a
        /*03ae*/ 	.byte	0x3f
	.zero		1


	//   ....[52]....
        /*03b0*/ 	.word	0x00008b70
        /*03b4*/ 	.word	0x00000006
        /*03b8*/ 	.word	0x00000000
        /*03bc*/ 	.short	0x010a
        /*03be*/ 	.byte	0x3f
	.zero		1


	//   ....[53]....
        /*03c0*/ 	.word	0x00008bc0
        /*03c4*/ 	.word	0x00000009
        /*03c8*/ 	.word	0x00000000
        /*03cc*/ 	.short	0x010a
        /*03ce*/ 	.byte	0x3f
	.zero		1


	//   ....[54]....
        /*03d0*/ 	.word	0x00008c10
        /*03d4*/ 	.word	0x0000000a
        /*03d8*/ 	.word	0x00000000
        /*03dc*/ 	.short	0x010a
        /*03de*/ 	.byte	0x3f
	.zero		1


	//   ....[55]....
        /*03e0*/ 	.word	0x00008c60
        /*03e4*/ 	.word	0x0000000b
        /*03e8*/ 	.word	0x00000000
        /*03ec*/ 	.short	0x010a
        /*03ee*/ 	.byte	0x3f
	.zero		1


	//----- nvinfo : EIATTR_NUM_MBARRIERS
	.align		4
.L_28:
        /*03f0*/ 	.byte	0x03, 0x38
        /*03f2*/ 	.short	0x0018


	//----- nvinfo : EIATTR_EXIT_INSTR_OFFSETS
	.align		4
        /*03f4*/ 	.byte	0x04, 0x1c
        /*03f6*/ 	.short	(.L_30 - .L_29)


	//   ....[0]....
.L_29:
        /*03f8*/ 	.word	0x000006e0


	//   ....[1]....
        /*03fc*/ 	.word	0x00000f90


	//   ....[2]....
        /*0400*/ 	.word	0x00006d60


	//   ....[3]....
        /*0404*/ 	.word	0x00007380


	//   ....[4]....
        /*0408*/ 	.word	0x00008760


	//----- nvinfo : EIATTR_MAX_THREADS
	.align		4
.L_30:
        /*040c*/ 	.byte	0x04, 0x05
        /*040e*/ 	.short	(.L_32 - .L_31)
.L_31:
        /*0410*/ 	.word	0x00000180
        /*0414*/ 	.word	0x00000001
        /*0418*/ 	.word	0x00000001


	//----- nvinfo : EIATTR_CRS_STACK_SIZE
	.align		4
.L_32:
        /*041c*/ 	.byte	0x04, 0x1e
        /*041e*/ 	.short	(.L_34 - .L_33)
.L_33:
        /*0420*/ 	.word	0x00000000


	//----- nvinfo : EIATTR_CBANK_PARAM_SIZE
	.align		4
.L_34:
        /*0424*/ 	.byte	0x03, 0x19
        /*0426*/ 	.short	0x0470


	//----- nvinfo : EIATTR_PARAM_CBANK
	.align		4
        /*0428*/ 	.byte	0x04, 0x0a
        /*042a*/ 	.short	(.L_36 - .L_35)
	.align		4
.L_35:
        /*042c*/ 	.word	index@(.nv.constant0._ZN7cutlass13device_kernelINS_4gemm6kernel13GemmUniversalIN4cute5tupleIJiiiiEEENS1_10collective13CollectiveMmaINS1_37MainloopSm90TmaGmmaWarpSpecializedFP8ILi11ENS5_IJNS4_1CILi1EEESB_SB_EEENS1_35KernelTmaWarpSpecializedCooperativeEEENS5_IJNSA_ILi256EEENSA_ILi48EEENSA_ILi64EEEEEENS_12float_e4m3_tENS5_IJlSB_lEEESJ_SK_NS4_8TiledMMAINS4_8MMA_AtomIJNS4_4SM904GMMA30MMA_64x16x32_F32E4M3E4M3_SS_TNILNSO_7ScaleInE1ELSQ_1EEEEEENS4_6LayoutINS5_IJNSA_ILi2EEESB_SB_EEENS5_IJSB_NSA_ILi0EEESW_EEEEENS5_IJNS4_10UnderscoreESZ_SZ_EEEEENS4_13SM90_TMA_LOADENS4_14ComposedLayoutINS4_7SwizzleILi2ELi4ELi3EEENS4_18smem_ptr_flag_bitsILi8EEENST_INS5_IJNSA_ILi8EEESH_EEENS5_IJSH_SB_EEEEEEEvNS4_8identityES12_S1C_vS1D_EENS_8epilogue10collective6detail29Sm90TmaWarpSpecializedAdapterINS1G_15DefaultEpilogueISJ_SK_SK_NS1F_6thread17LinearCombinationISJ_Li1EffLNS1K_9ScaleType4KindE0ELNS_15FloatRoundStyleE2ESJ_EENS1_15EpilogueDefaultEEEEEvvEEEEvNT_6ParamsE)
        /*0430*/ 	.short	0x0210
        /*0432*/ 	.short	0x0470


	//----- nvinfo : EIATTR_SW_WAR
	.align		4
.L_36:
        /*0434*/ 	.byte	0x04, 0x36
        /*0436*/ 	.short	(.L_38 - .L_37)
.L_37:
        /*0438*/ 	.word	0x00000008
.L_38:


//--------------------- .nv.callgraph             --------------------------
	.section	.nv.callgraph,"",@"SHT_CUDA_CALLGRAPH"
	.align	4
	.sectionentsize	8
	.align		4
        /*0000*/ 	.word	0x00000000
	.align		4
        /*0004*/ 	.word	0xffffffff
	.align		4
        /*0008*/ 	.word	0x00000000
	.align		4
        /*000c*/ 	.word	0xfffffffe
	.align		4
        /*0010*/ 	.word	0x00000000
	.align		4
        /*0014*/ 	.word	0xfffffffd
	.align		4
        /*0018*/ 	.word	0x00000000
	.align		4
        /*001c*/ 	.word	0xfffffffc


//--------------------- .nv.constant4             --------------------------
	.section	.nv.constant4,"a",@progbits
	.align	8
	.align		8
.nv.constant4:
        /*0000*/ 	.dword	_ZN39_INTERNAL_8c0fecae_4_k_cu_03a95c6a_62354cuda3std3__45__cpo5beginE
	.align		8
        /*0008*/ 	.dword	_ZN39_INTERNAL_8c0fecae_4_k_cu_03a95c6a_62354cuda3std3__45__cpo3endE
	.align		8
        /*0010*/ 	.dword	_ZN39_INTERNAL_8c0fecae_4_k_cu_03a95c6a_62354cuda3std3__45__cpo6cbeginE
	.align		8
        /*0018*/ 	.dword	_ZN39_INTERNAL_8c0fecae_4_k_cu_03a95c6a_62354cuda3std3__45__cpo4cendE
	.align		8
        /*0020*/ 	.dword	_ZN39_INTERNAL_8c0fecae_4_k_cu_03a95c6a_62354cuda3std3__441_GLOBAL__N__8c0fecae_4_k_cu_03a95c6a_62356ignoreE
	.align		8
        /*0028*/ 	.dword	_ZN39_INTERNAL_8c0fecae_4_k_cu_03a95c6a_62354cuda3std3__419piecewise_constructE
	.align		8
        /*0030*/ 	.dword	_ZN39_INTERNAL_8c0fecae_4_k_cu_03a95c6a_62354cuda3std3__48in_placeE
	.align		8
        /*0038*/ 	.dword	_ZN39_INTERNAL_8c0fecae_4_k_cu_03a95c6a_62354cuda3std6ranges3__45__cpo4swapE
	.align		8
        /*0040*/ 	.dword	_ZN39_INTERNAL_8c0fecae_4_k_cu_03a95c6a_62354cuda3std6ranges3__45__cpo9iter_moveE
	.align		8
        /*0048*/ 	.dword	_ZN39_INTERNAL_8c0fecae_4_k_cu_03a95c6a_62354cute7productE
	.align		8
        /*0050*/ 	.dword	_ZN39_INTERNAL_8c0fecae_4_k_cu_03a95c6a_62354cute1_E


//--------------------- .text._ZN7cutlass13device_kernelINS_4gemm6kernel13GemmUniversalIN4cute5tupleIJiiiiEEENS1_10collective13CollectiveMmaINS1_37MainloopSm90TmaGmmaWarpSpecializedFP8ILi11ENS5_IJNS4_1CILi1EEESB_SB_EEENS1_35KernelTmaWarpSpecializedCooperativeEEENS5_IJNSA_ILi256EEENSA_ILi48EEENSA_ILi64EEEEEENS_12float_e4m3_tENS5_IJlSB_lEEESJ_SK_NS4_8TiledMMAINS4_8MMA_AtomIJNS4_4SM904GMMA30MMA_64x16x32_F32E4M3E4M3_SS_TNILNSO_7ScaleInE1ELSQ_1EEEEEENS4_6LayoutINS5_IJNSA_ILi2EEESB_SB_EEENS5_IJSB_NSA_ILi0EEESW_EEEEENS5_IJNS4_10UnderscoreESZ_SZ_EEEEENS4_13SM90_TMA_LOADENS4_14ComposedLayoutINS4_7SwizzleILi2ELi4ELi3EEENS4_18smem_ptr_flag_bitsILi8EEENST_INS5_IJNSA_ILi8EEESH_EEENS5_IJSH_SB_EEEEEEEvNS4_8identityES12_S1C_vS1D_EENS_8epilogue10collective6detail29Sm90TmaWarpSpecializedAdapterINS1G_15DefaultEpilogueISJ_SK_SK_NS1F_6thread17LinearCombinationISJ_Li1EffLNS1K_9ScaleType4KindE0ELNS_15FloatRoundStyleE2ESJ_EENS1_15EpilogueDefaultEEEEEvvEEEEvNT_6ParamsE --------------------------
	.section	.text._ZN7cutlass13device_kernelINS_4gemm6kernel13GemmUniversalIN4cute5tupleIJiiiiEEENS1_10collective13CollectiveMmaINS1_37MainloopSm90TmaGmmaWarpSpecializedFP8ILi11ENS5_IJNS4_1CILi1EEESB_SB_EEENS1_35KernelTmaWarpSpecializedCooperativeEEENS5_IJNSA_ILi256EEENSA_ILi48EEENSA_ILi64EEEEEENS_12float_e4m3_tENS5_IJlSB_lEEESJ_SK_NS4_8TiledMMAINS4_8MMA_AtomIJNS4_4SM904GMMA30MMA_64x16x32_F32E4M3E4M3_SS_TNILNSO_7ScaleInE1ELSQ_1EEEEEENS4_6LayoutINS5_IJNSA_ILi2EEESB_SB_EEENS5_IJSB_NSA_ILi0EEESW_EEEEENS5_IJNS4_10UnderscoreESZ_SZ_EEEEENS4_13SM90_TMA_LOADENS4_14ComposedLayoutINS4_7SwizzleILi2ELi4ELi3EEENS4_18smem_ptr_flag_bitsILi8EEENST_INS5_IJNSA_ILi8EEESH_EEENS5_IJSH_SB_EEEEEEEvNS4_8identityES12_S1C_vS1D_EENS_8epilogue10collective6detail29Sm90TmaWarpSpecializedAdapterINS1G_15DefaultEpilogueISJ_SK_SK_NS1F_6thread17LinearCombinationISJ_Li1EffLNS1K_9ScaleType4KindE0ELNS_15FloatRoundStyleE2ESJ_EENS1_15EpilogueDefaultEEEEEvvEEEEvNT_6ParamsE,"ax",@progbits
	.align	128
.text._ZN7cutlass13device_kernelINS_4gemm6kernel13GemmUniversalIN4cute5tupleIJiiiiEEENS1_10collective13CollectiveMmaINS1_37MainloopSm90TmaGmmaWarpSpecializedFP8ILi11ENS5_IJNS4_1CILi1EEESB_SB_EEENS1_35KernelTmaWarpSpecializedCooperativeEEENS5_IJNSA_ILi256EEENSA_ILi48EEENSA_ILi64EEEEEENS_12float_e4m3_tENS5_IJlSB_lEEESJ_SK_NS4_8TiledMMAINS4_8MMA_AtomIJNS4_4SM904GMMA30MMA_64x16x32_F32E4M3E4M3_SS_TNILNSO_7ScaleInE1ELSQ_1EEEEEENS4_6LayoutINS5_IJNSA_ILi2EEESB_SB_EEENS5_IJSB_NSA_ILi0EEESW_EEEEENS5_IJNS4_10UnderscoreESZ_SZ_EEEEENS4_13SM90_TMA_LOADENS4_14ComposedLayoutINS4_7SwizzleILi2ELi4ELi3EEENS4_18smem_ptr_flag_bitsILi8EEENST_INS5_IJNSA_ILi8EEESH_EEENS5_IJSH_SB_EEEEEEEvNS4_8identityES12_S1C_vS1D_EENS_8epilogue10collective6detail29Sm90TmaWarpSpecializedAdapterINS1G_15DefaultEpilogueISJ_SK_SK_NS1F_6thread17LinearCombinationISJ_Li1EffLNS1K_9ScaleType4KindE0ELNS_15FloatRoundStyleE2ESJ_EENS1_15EpilogueDefaultEEEEEvvEEEEvNT_6ParamsE:
        .type           _ZN7cutlass13device_kernelINS_4gemm6kernel13GemmUniversalIN4cute5tupleIJiiiiEEENS1_10collective13CollectiveMmaINS1_37MainloopSm90TmaGmmaWarpSpecializedFP8ILi11ENS5_IJNS4_1CILi1EEESB_SB_EEENS1_35KernelTmaWarpSpecializedCooperativeEEENS5_IJNSA_ILi256EEENSA_ILi48EEENSA_ILi64EEEEEENS_12float_e4m3_tENS5_IJlSB_lEEESJ_SK_NS4_8TiledMMAINS4_8MMA_AtomIJNS4_4SM904GMMA30MMA_64x16x32_F32E4M3E4M3_SS_TNILNSO_7ScaleInE1ELSQ_1EEEEEENS4_6LayoutINS5_IJNSA_ILi2EEESB_SB_EEENS5_IJSB_NSA_ILi0EEESW_EEEEENS5_IJNS4_10UnderscoreESZ_SZ_EEEEENS4_13SM90_TMA_LOADENS4_14ComposedLayoutINS4_7SwizzleILi2ELi4ELi3EEENS4_18smem_ptr_flag_bitsILi8EEENST_INS5_IJNSA_ILi8EEESH_EEENS5_IJSH_SB_EEEEEEEvNS4_8identityES12_S1C_vS1D_EENS_8epilogue10collective6detail29Sm90TmaWarpSpecializedAdapterINS1G_15DefaultEpilogueISJ_SK_SK_NS1F_6thread17LinearCombinationISJ_Li1EffLNS1K_9ScaleType4KindE0ELNS_15FloatRoundStyleE2ESJ_EENS1_15EpilogueDefaultEEEEEvvEEEEvNT_6ParamsE,@function
        .size           _ZN7cutlass13device_kernelINS_4gemm6kernel13GemmUniversalIN4cute5tupleIJiiiiEEENS1_10collective13CollectiveMmaINS1_37MainloopSm90TmaGmmaWarpSpecializedFP8ILi11ENS5_IJNS4_1CILi1EEESB_SB_EEENS1_35KernelTmaWarpSpecializedCooperativeEEENS5_IJNSA_ILi256EEENSA_ILi48EEENSA_ILi64EEEEEENS_12float_e4m3_tENS5_IJlSB_lEEESJ_SK_NS4_8TiledMMAINS4_8MMA_AtomIJNS4_4SM904GMMA30MMA_64x16x32_F32E4M3E4M3_SS_TNILNSO_7ScaleInE1ELSQ_1EEEEEENS4_6LayoutINS5_IJNSA_ILi2EEESB_SB_EEENS5_IJSB_NSA_ILi0EEESW_EEEEENS5_IJNS4_10UnderscoreESZ_SZ_EEEEENS4_13SM90_TMA_LOADENS4_14ComposedLayoutINS4_7SwizzleILi2ELi4ELi3EEENS4_18smem_ptr_flag_bitsILi8EEENST_INS5_IJNSA_ILi8EEESH_EEENS5_IJSH_SB_EEEEEEEvNS4_8identityES12_S1C_vS1D_EENS_8epilogue10collective6detail29Sm90TmaWarpSpecializedAdapterINS1G_15DefaultEpilogueISJ_SK_SK_NS1F_6thread17LinearCombinationISJ_Li1EffLNS1K_9ScaleType4KindE0ELNS_15FloatRoundStyleE2ESJ_EENS1_15EpilogueDefaultEEEEEvvEEEEvNT_6ParamsE,(.L_x_184 - _ZN7cutlass13device_kernelINS_4gemm6kernel13GemmUniversalIN4cute5tupleIJiiiiEEENS1_10collective13CollectiveMmaINS1_37MainloopSm90TmaGmmaWarpSpecializedFP8ILi11ENS5_IJNS4_1CILi1EEESB_SB_EEENS1_35KernelTmaWarpSpecializedCooperativeEEENS5_IJNSA_ILi256EEENSA_ILi48EEENSA_ILi64EEEEEENS_12float_e4m3_tENS5_IJlSB_lEEESJ_SK_NS4_8TiledMMAINS4_8MMA_AtomIJNS4_4SM904GMMA30MMA_64x16x32_F32E4M3E4M3_SS_TNILNSO_7ScaleInE1ELSQ_1EEEEEENS4_6LayoutINS5_IJNSA_ILi2EEESB_SB_EEENS5_IJSB_NSA_ILi0EEESW_EEEEENS5_IJNS4_10UnderscoreESZ_SZ_EEEEENS4_13SM90_TMA_LOADENS4_14ComposedLayoutINS4_7SwizzleILi2ELi4ELi3EEENS4_18smem_ptr_flag_bitsILi8EEENST_INS5_IJNSA_ILi8EEESH_EEENS5_IJSH_SB_EEEEEEEvNS4_8identityES12_S1C_vS1D_EENS_8epilogue10collective6detail29Sm90TmaWarpSpecializedAdapterINS1G_15DefaultEpilogueISJ_SK_SK_NS1F_6thread17LinearCombinationISJ_Li1EffLNS1K_9ScaleType4KindE0ELNS_15FloatRoundStyleE2ESJ_EENS1_15EpilogueDefaultEEEEEvvEEEEvNT_6ParamsE)
        .other          _ZN7cutlass13device_kernelINS_4gemm6kernel13GemmUniversalIN4cute5tupleIJiiiiEEENS1_10collective13CollectiveMmaINS1_37MainloopSm90TmaGmmaWarpSpecializedFP8ILi11ENS5_IJNS4_1CILi1EEESB_SB_EEENS1_35KernelTmaWarpSpecializedCooperativeEEENS5_IJNSA_ILi256EEENSA_ILi48EEENSA_ILi64EEEEEENS_12float_e4m3_tENS5_IJlSB_lEEESJ_SK_NS4_8TiledMMAINS4_8MMA_AtomIJNS4_4SM904GMMA30MMA_64x16x32_F32E4M3E4M3_SS_TNILNSO_7ScaleInE1ELSQ_1EEEEEENS4_6LayoutINS5_IJNSA_ILi2EEESB_SB_EEENS5_IJSB_NSA_ILi0EEESW_EEEEENS5_IJNS4_10UnderscoreESZ_SZ_EEEEENS4_13SM90_TMA_LOADENS4_14ComposedLayoutINS4_7SwizzleILi2ELi4ELi3EEENS4_18smem_ptr_flag_bitsILi8EEENST_INS5_IJNSA_ILi8EEESH_EEENS5_IJSH_SB_EEEEEEEvNS4_8identityES12_S1C_vS1D_EENS_8epilogue10collective6detail29Sm90TmaWarpSpecializedAdapterINS1G_15DefaultEpilogueISJ_SK_SK_NS1F_6thread17LinearCombinationISJ_Li1EffLNS1K_9ScaleType4KindE0ELNS_15FloatRoundStyleE2ESJ_EENS1_15EpilogueDefaultEEEEEvvEEEEvNT_6ParamsE,@"STO_CUDA_ENTRY STV_DEFAULT"
_ZN7cutlass13device_kernelINS_4gemm6kernel13GemmUniversalIN4cute5tupleIJiiiiEEENS1_10collective13CollectiveMmaINS1_37MainloopSm90TmaGmmaWarpSpecializedFP8ILi11ENS5_IJNS4_1CILi1EEESB_SB_EEENS1_35KernelTmaWarpSpecializedCooperativeEEENS5_IJNSA_ILi256EEENSA_ILi48EEENSA_ILi64EEEEEENS_12float_e4m3_tENS5_IJlSB_lEEESJ_SK_NS4_8TiledMMAINS4_8MMA_AtomIJNS4_4SM904GMMA30MMA_64x16x32_F32E4M3E4M3_SS_TNILNSO_7ScaleInE1ELSQ_1EEEEEENS4_6LayoutINS5_IJNSA_ILi2EEESB_SB_EEENS5_IJSB_NSA_ILi0EEESW_EEEEENS5_IJNS4_10UnderscoreESZ_SZ_EEEEENS4_13SM90_TMA_LOADENS4_14ComposedLayoutINS4_7SwizzleILi2ELi4ELi3EEENS4_18smem_ptr_flag_bitsILi8EEENST_INS5_IJNSA_ILi8EEESH_EEENS5_IJSH_SB_EEEEEEEvNS4_8identityES12_S1C_vS1D_EENS_8epilogue10collective6detail29Sm90TmaWarpSpecializedAdapterINS1G_15DefaultEpilogueISJ_SK_SK_NS1F_6thread17LinearCombinationISJ_Li1EffLNS1K_9ScaleType4KindE0ELNS_15FloatRoundStyleE2ESJ_EENS1_15EpilogueDefaultEEEEEvvEEEEvNT_6ParamsE:
[----:B------:R-:W-:Y:S01]  /*0000*/  LDC R1, c[0x0][0x28] ;  /* 0x00000a00ff017b82 */ /* 0x000fe20000000800 */
[----:B------:R-:W0:Y:S01]  /*0010*/  S2R R0, SR_TID.X ;  /* 0x0000000000007919 */ /* 0x000e220000002100 */
[----:B------:R-:W-:Y:S01]  /*0020*/  ELECT P0, URZ, PT ;  /* 0x00000000003f782f */ /* 0x000fe20003800000 */
[----:B------:R-:W-:Y:S01]  /*0030*/  BSSY B0, `(.L_x_0) ;  /* 0x000000f000007945 */ /* 0x000fe20003800000 */
[--C-:B0-----:R-:W-:Y:S02]  /*0040*/  SHF.R.U32.HI R2, RZ, 0x5, R0.reuse ;  /* 0x00000005ff027819 */ /* 0x101fe40000011600 */
[----:B------:R-:W-:-:S03]  /*0050*/  SHF.R.U32.HI R3, RZ, 0x7, R0 ;  /* 0x00000007ff037819 */ /* 0x000fc60000011600 */
[----:B------:R-:W0:Y:S04]  /*0060*/  SHFL.IDX PT, R5, R2, RZ, 0x1f ;  /* 0x00001fff02057589 */ /* 0x000e2800000e0000 */
[----:B------:R1:W2:Y:S01]  /*0070*/  SHFL.IDX PT, R7, R3, RZ, 0x1f ;  /* 0x00001fff03077589 */ /* 0x0002a200000e0000 */
[----:B0-----:R-:W-:-:S13]  /*0080*/  ISETP.NE.OR P0, PT, R5, RZ, !P0 ;  /* 0x000000ff0500720c */ /* 0x001fda0004705670 */
[----:B-12---:R-:W-:Y:S05]  /*0090*/  @P0 BRA `(.L_x_1) ;  /* 0x0000000000200947 */ /* 0x006fea0003800000 */
[----:B------:R-:W-:Y:S02]  /*00a0*/  ULDC.64 UR4, c[0x0][0x198] ;  /* 0x0000660000047ab9 */ /* 0x000fe40000000a00 */
[----:B------:R-:W-:Y:S02]  /*00b0*/  UIADD3 UR6, UP0, UR4, 0xf0, URZ ;  /* 0x000000f004067890 */ /* 0x000fe4000ff1e03f */
[----:B------:R-:W-:Y:S02]  /*00c0*/  UIADD3 UR4, UP1, UR4, 0x1f0, URZ ;  /* 0x000001f004047890 */ /* 0x000fe4000ff3e03f */
[----:B------:R-:W-:Y:S02]  /*00d0*/  UIADD3.X UR7, URZ, UR5, URZ, UP0, !UPT ;  /* 0x000000053f077290 */ /* 0x000fe400087fe43f */
[----:B------:R-:W-:-:S07]  /*00e0*/  UIADD3.X UR5, URZ, UR5, URZ, UP1, !UPT ;  /* 0x000000053f057290 */ /* 0x000fce0008ffe43f */
[----:B------:R0:W-:Y:S02]  /*00f0*/  UTMACCTL.PF [UR6] ;  /* 0x00000000060079b9 */ /* 0x0001e40008040000 */
[----:B------:R0:W-:Y:S02]  /*0100*/  UTMACCTL.PF [UR4] ;  /* 0x00000000040079b9 */ /* 0x0001e40008040000 */
[----:B0-----:R-:W-:Y:S01]  /*0110*/  NOP ;  /* 0x0000000000007918 */ /* 0x001fe20000000000 */
.L_x_1:
[----:B------:R-:W-:Y:S05]  /*0120*/  BSYNC B0 ;  /* 0x0000000000007941 */ /* 0x000fea0003800000 */
.L_x_0:
[----:B------:R-:W0:Y:S02]  /*0130*/  SHFL.IDX PT, R3, R2, RZ, 0x1f ;  /* 0x00001fff02037589 */ /* 0x000e2400000e0000 */
[----:B0-----:R-:W-:-:S13]  /*0140*/  ISETP.NE.AND P0, PT, R3, RZ, PT ;  /* 0x000000ff0300720c */ /* 0x001fda0003f05270 */
[----:B------:R-:W-:Y:S05]  /*0150*/  @P0 BRA `(.L_x_2) ;  /* 0x00000000009c0947 */ /* 0x000fea0003800000 */
[----:B------:R-:W-:Y:S01]  /*0160*/  ELECT P0, URZ, PT ;  /* 0x00000000003f782f */ /* 0x000fe20003800000 */
[----:B------:R-:W-:-:S12]  /*0170*/  BSSY B0, `(.L_x_2) ;  /* 0x0000025000007945 */ /* 0x000fd80003800000 */
[----:B------:R-:W-:Y:S05]  /*0180*/  @!P0 BRA `(.L_x_3) ;  /* 0x00000000008c8947 */ /* 0x000fea0003800000 */
[----:B------:R-:W0:Y:S01]  /*0190*/  S2UR UR8, SR_CgaCtaId ;  /* 0x00000000000879c3 */ /* 0x000e220000008800 */
[----:B------:R-:W-:Y:S01]  /*01a0*/  UMOV UR4, 0x400 ;  /* 0x0000040000047882 */ /* 0x000fe20000000000 */
[----:B------:R-:W-:Y:S01]  /*01b0*/  UMOV UR5, 0x1 ;  /* 0x0000000100057882 */ /* 0x000fe20000000000 */
[----:B------:R-:W-:Y:S02]  /*01c0*/  UMOV UR6, 0x100 ;  /* 0x0000010000067882 */ /* 0x000fe40000000000 */
[----:B------:R-:W-:-:S04]  /*01d0*/  UIADD3 UR6, -UR6, 0x100000, URZ ;  /* 0x0010000006067890 */ /* 0x000fc8000fffe13f */
[----:B------:R-:W-:Y:S02]  /*01e0*/  USHF.L.U32 UR7, UR6, 0xb, URZ ;  /* 0x0000000b06077899 */ /* 0x000fe4000800063f */
[----:B------:R-:W-:Y:S02]  /*01f0*/  USHF.L.U32 UR6, UR6, 0x1, URZ ;  /* 0x0000000106067899 */ /* 0x000fe4000800063f */
[----:B0-----:R-:W-:Y:S02]  /*0200*/  ULEA UR8, UR8, UR4, 0x18 ;  /* 0x0000000408087291 */ /* 0x001fe4000f8ec03f */
[----:B------:R-:W-:-:S04]  /*0210*/  UIADD3 UR4, -UR5, 0x100000, URZ ;  /* 0x0010000005047890 */ /* 0x000fc8000fffe13f */
[----:B------:R-:W-:Y:S02]  /*0220*/  USHF.L.U32 UR5, UR4, 0xb, URZ ;  /* 0x0000000b04057899 */ /* 0x000fe4000800063f */
[----:B------:R-:W-:Y:S01]  /*0230*/  USHF.L.U32 UR4, UR4, 0x1, URZ ;  /* 0x0000000104047899 */ /* 0x000fe2000800063f */
[----:B------:R-:W0:Y:S11]  /*0240*/  FENCE.VIEW.ASYNC.S ;  /* 0x00000000000073c6 */ /* 0x000e360000000000 */
[----:B0-----:R0:W1:Y:S01]  /*0250*/  SYNCS.EXCH.64 URZ, [UR8], UR4 ;  /* 0x00000004083f75b2 */ /* 0x0010620008000100 */
[----:B------:R0:W2:Y:S01]  /*0260*/  SYNCS.EXCH.64 URZ, [UR8+0x58], UR6 ;  /* 0x00005806083f75b2 */ /* 0x0000a20008000100 */
[----:B------:R0:W3:Y:S01]  /*0270*/  SYNCS.EXCH.64 URZ, [UR8+0x8], UR4 ;  /* 0x00000804083f75b2 */ /* 0x0000e20008000100 */
[----:B------:R0:W4:Y:S01]  /*0280*/  SYNCS.EXCH.64 URZ, [UR8+0x60], UR6 ;  /* 0x00006006083f75b2 */ /* 0x0001220008000100 */
[----:B------:R0:W0:Y:S01]  /*0290*/  SYNCS.EXCH.64 URZ, [UR8+0x10], UR4 ;  /* 0x00001004083f75b2 */ /* 0x0000220008000100 */
        /* <DEDUP_REMOVED lines=17> */
[----:B------:R-:W-:Y:S01]  /*03b0*/  NOP ;  /* 0x0000000000007918 */ /* 0x000fe20000000000 */
.L_x_3:
[----:B0-----:R-:W-:Y:S05]  /*03c0*/  BSYNC B0 ;  /* 0x0000000000007941 */ /* 0x001fea0003800000 */
.L_x_2:
[----:B------:R-:W0:Y:S01]  /*03d0*/  SHFL.IDX PT, R2, R2, RZ, 0x1f ;  /* 0x00001fff02027589 */ /* 0x000e2200000e0000 */
[----:B------:R-:W5:Y:S01]  /*03e0*/  LDC R3, c[0x0][0x65c] ;  /* 0x00019700ff037b82 */ /* 0x000f620000000800 */
[----:B------:R-:W-:Y:S02]  /*03f0*/  ELECT P0, URZ, PT ;  /* 0x00000000003f782f */ /* 0x000fe40003800000 */
[----:B------:R-:W-:Y:S01]  /*0400*/  SHF.R.S32.HI R4, RZ, 0x1f, R5 ;  /* 0x0000001fff047819 */ /* 0x000fe20000011405 */
[----:B------:R-:W1:Y:S01]  /*0410*/  S2R R8, SR_CTAID.Y ;  /* 0x0000000000087919 */ /* 0x000e620000002600 */
[----:B------:R-:W-:Y:S01]  /*0420*/  UMOV UR4, 0x20 ;  /* 0x0000002000047882 */ /* 0x000fe20000000000 */
[----:B------:R-:W-:Y:S01]  /*0430*/  ISETP.NE.AND P2, PT, R7, RZ, PT ;  /* 0x000000ff0700720c */ /* 0x000fe20003f45270 */
[----:B------:R-:W-:Y:S01]  /*0440*/  NOP ;  /* 0x0000000000007918 */ /* 0x000fe20000000000 */
[----:B------:R-:W2:Y:S01]  /*0450*/  S2R R6, SR_CTAID.X ;  /* 0x0000000000067919 */ /* 0x000ea20000002500 */
[----:B------:R-:W-:Y:S01]  /*0460*/  LEA.HI R4, R4, R5, RZ, 0x2 ;  /* 0x0000000504047211 */ /* 0x000fe200078f10ff */
[----:B------:R-:W-:-:S03]  /*0470*/  NOP ;  /* 0x0000000000007918 */ /* 0x000fc60000000000 */
[----:B------:R-:W-:-:S05]  /*0480*/  LOP3.LUT R4, R4, 0xfffffffc, RZ, 0xc0, !PT ;  /* 0xfffffffc04047812 */ /* 0x000fca00078ec0ff */
[----:B------:R-:W-:Y:S01]  /*0490*/  IMAD.IADD R5, R5, 0x1, -R4 ;  /* 0x0000000105057824 */ /* 0x000fe200078e0a04 */
[----:B0-----:R-:W-:Y:S02]  /*04a0*/  ISETP.NE.OR P0, PT, R2, RZ, !P0 ;  /* 0x000000ff0200720c */ /* 0x001fe40004705670 */
[----:B-----5:R-:W-:-:S11]  /*04b0*/  ISETP.NE.AND P4, PT, R3, 0x1, PT ;  /* 0x000000010300780c */ /* 0x020fd60003f85270 */
[----:B------:R-:W-:Y:S01]  /*04c0*/  VOTEU.ALL UP0, P0 ;  /* 0x00000000003f7886 */ /* 0x000fe20000000000 */
[----:B------:R-:W-:Y:S01]  /*04d0*/  VOTEU.ALL UP1, P0 ;  /* 0x00000000003f7886 */ /* 0x000fe20000020000 */
[----:B------:R-:W2:Y:S01]  /*04e0*/  @P4 LDC R9, c[0x0][0x10] ;  /* 0x00000400ff094b82 */ /* 0x000ea20000000800 */
[----:B-1----:R-:W-:Y:S02]  /*04f0*/  @P4 IMAD.MOV.U32 R2, RZ, RZ, R8 ;  /* 0x000000ffff024224 */ /* 0x002fe400078e0008 */
[----:B------:R-:W-:Y:S01]  /*0500*/  @!UP0 UMOV UR6, 0x400 ;  /* 0x0000040000068882 */ /* 0x000fe20000000000 */
[----:B------:R-:W-:-:S04]  /*0510*/  @!UP0 UIADD3 UR4, -UR4, 0x100000, URZ ;  /* 0x0010000004048890 */ /* 0x000fc8000fffe13f */
[----:B------:R-:W-:Y:S02]  /*0520*/  @!UP0 USHF.L.U32 UR5, UR4, 0xb, URZ ;  /* 0x0000000b04058899 */ /* 0x000fe4000800063f */
[----:B------:R-:W-:Y:S01]  /*0530*/  @!UP0 USHF.L.U32 UR4, UR4, 0x1, URZ ;  /* 0x0000000104048899 */ /* 0x000fe2000800063f */
[----:B------:R-:W-:Y:S02]  /*0540*/  @P4 IMAD.MOV.U32 R3, RZ, RZ, RZ ;  /* 0x000000ffff034224 */ /* 0x000fe400078e00ff */
[----:B------:R-:W-:Y:S01]  /*0550*/  @P4 IMAD.MOV.U32 R13, RZ, RZ, RZ ;  /* 0x000000ffff0d4224 */ /* 0x000fe200078e00ff */
[----:B------:R-:W0:Y:S08]  /*0560*/  @!UP0 S2UR UR7, SR_CgaCtaId ;  /* 0x00000000000789c3 */ /* 0x000e300000008800 */
[----:B------:R-:W1:Y:S01]  /*0570*/  @!P4 LDC R11, c[0x0][0xc] ;  /* 0x00000300ff0bcb82 */ /* 0x000e620000000800 */
[----:B--2---:R-:W-:-:S04]  /*0580*/  @P4 IMAD.WIDE.U32 R2, R6, R9, R2 ;  /* 0x0000000906024225 */ /* 0x004fc800078e0002 */
[----:B------:R-:W-:Y:S02]  /*0590*/  VIADD R9, R7, 0xffffffff ;  /* 0xffffffff07097836 */ /* 0x000fe40000000000 */
[----:B------:R-:W-:Y:S01]  /*05a0*/  @P4 IMAD.IADD R3, R3, 0x1, R13 ;  /* 0x0000000103034824 */ /* 0x000fe200078e020d */
[----:B0-----:R-:W-:Y:S02]  /*05b0*/  @!UP0 ULEA UR6, UR7, UR6, 0x18 ;  /* 0x0000000607068291 */ /* 0x001fe4000f8ec03f */
[----:B------:R-:W-:Y:S01]  /*05c0*/  ISETP.GE.U32.AND P1, PT, R9, 0x2, PT ;  /* 0x000000020900780c */ /* 0x000fe20003f26070 */
[----:B------:R-:W-:Y:S01]  /*05d0*/  VOTEU.ALL UP0, P0 ;  /* 0x00000000003f7886 */ /* 0x000fe20000000000 */
[----:B------:R-:W-:-:S04]  /*05e0*/  ISETP.NE.AND P0, PT, R5, 0x3, PT ;  /* 0x000000030500780c */ /* 0x000fc80003f05270 */
[----:B------:R-:W-:-:S04]  /*05f0*/  ISETP.EQ.OR P0, PT, R5, RZ, !P0 ;  /* 0x000000ff0500720c */ /* 0x000fc80004702670 */
[----:B------:R-:W-:Y:S01]  /*0600*/  ISETP.EQ.AND P0, PT, R7, RZ, P0 ;  /* 0x000000ff0700720c */ /* 0x000fe20000702270 */
[----:B------:R-:W-:Y:S01]  /*0610*/  IMAD.MOV.U32 R7, RZ, RZ, RZ ;  /* 0x000000ffff077224 */ /* 0x000fe200078e00ff */
[----:B------:R-:W0:Y:S02]  /*0620*/  FENCE.VIEW.ASYNC.S ;  /* 0x00000000000073c6 */ /* 0x000e240000000000 */
[----:B0-----:R0:W3:Y:S01]  /*0630*/  @!UP0 SYNCS.EXCH.64 URZ, [UR6+0xc0], UR4 ;  /* 0x0000c004063f85b2 */ /* 0x0010e20008000100 */
[----:B------:R-:W-:Y:S01]  /*0640*/  SEL R4, RZ, 0x1, !P0 ;  /* 0x00000001ff047807 */ /* 0x000fe20004000000 */
[----:B-1----:R-:W-:-:S03]  /*0650*/  @!P4 IMAD.WIDE.U32 R10, R11, R8, R6 ;  /* 0x000000080b0ac225 */ /* 0x002fc600078e0006 */
[----:B------:R-:W-:Y:S01]  /*0660*/  SEL R4, R4, 0x2, P1 ;  /* 0x0000000204047807 */ /* 0x000fe20000800000 */
[----:B------:R-:W-:Y:S02]  /*0670*/  @!P4 IMAD.MOV.U32 R2, RZ, RZ, R10 ;  /* 0x000000ffff02c224 */ /* 0x000fe400078e000a */
[----:B------:R-:W-:Y:S01]  /*0680*/  @!P4 IMAD.MOV.U32 R3, RZ, RZ, R11 ;  /* 0x000000ffff03c224 */ /* 0x000fe200078e000b */
[----:B------:R0:W3:Y:S01]  /*0690*/  @!UP1 SYNCS.EXCH.64 URZ, [UR6+0xc8], UR4 ;  /* 0x0000c804063f95b2 */ /* 0x0000e20008000100 */
[----:B------:R-:W-:Y:S01]  /*06a0*/  NOP ;  /* 0x0000000000007918 */ /* 0x000fe20000000000 */
[----:B---34-:R-:W-:Y:S06]  /*06b0*/  BAR.SYNC.DEFER_BLOCKING 0x0 ;  /* 0x0000000000007b1d */ /* 0x018fec0000010000 */
[----:B------:R-:W-:Y:S05]  /*06c0*/  @!P2 BRA `(.L_x_4) ;  /* 0x0000006400a8a947 */ /* 0x000fea0003800000 */
[----:B------:R-:W-:-:S13]  /*06d0*/  ISETP.GT.U32.AND P0, PT, R9, 0x1, PT ;  /* 0x000000010900780c */ /* 0x000fda0003f04070 */
[----:B0-----:R-:W-:Y:S05]  /*06e0*/  @P0 EXIT ;  /* 0x000000000000094d */ /* 0x001fea0003800000 */
[----:B------:R-:W-:Y:S01]  /*06f0*/  ULDC.64 UR4, c[0x0][0x650] ;  /* 0x0001940000047ab9 */ /* 0x000fe20000000a00 */
[----:B------:R-:W-:Y:S01]  /*0700*/  PRMT R9, RZ, 0x7610, R9 ;  /* 0x00007610ff097816 */ /* 0x000fe20000000009 */
[----:B------:R-:W-:Y:S01]  /*0710*/  IMAD.MOV.U32 R10, RZ, RZ, -0x1 ;  /* 0xffffffffff0a7424 */ /* 0x000fe200078e00ff */
[----:B------:R-:W-:Y:S01]  /*0720*/  ISETP.GE.U32.AND P0, PT, R2, UR4, PT ;  /* 0x0000000402007c0c */ /* 0x000fe2000bf06070 */
[----:B------:R-:W-:Y:S02]  /*0730*/  IMAD.MOV.U32 R11, RZ, RZ, -0x1 ;  /* 0xffffffffff0b7424 */ /* 0x000fe400078e00ff */
[----:B------:R-:W-:Y:S01]  /*0740*/  IMAD.MOV.U32 R101, RZ, RZ, -0x1 ;  /* 0xffffffffff657424 */ /* 0x000fe200078e00ff */
[----:B------:R-:W-:-:S13]  /*0750*/  ISETP.GE.U32.AND.EX P0, PT, R3, UR5, PT, P0 ;  /* 0x0000000503007c0c */ /* 0x000fda000bf06100 */
[----:B------:R-:W-:Y:S05]  /*0760*/  @P0 BRA `(.L_x_5) ;  /* 0x0000000400580947 */ /* 0x000fea0003800000 */
[----:B------:R-:W0:Y:S01]  /*0770*/  LDC.64 R16, c[0x0][0x628] ;  /* 0x00018a00ff107b82 */ /* 0x000e220000000a00 */
[----:B------:R-:W-:Y:S02]  /*0780*/  IMAD.MOV.U32 R10, RZ, RZ, R2 ;  /* 0x000000ffff0a7224 */ /* 0x000fe400078e0002 */
[----:B------:R-:W-:-:S05]  /*0790*/  IMAD.MOV.U32 R11, RZ, RZ, R3 ;  /* 0x000000ffff0b7224 */ /* 0x000fca00078e0003 */
[----:B------:R-:W1:Y:S08]  /*07a0*/  LDC R18, c[0x0][0x630] ;  /* 0x00018c00ff127b82 */ /* 0x000e700000000800 */
[----:B------:R-:W2:Y:S01]  /*07b0*/  LDC.64 R20, c[0x0][0x620] ;  /* 0x00018800ff147b82 */ /* 0x000ea20000000a00 */
[----:B0-----:R-:W-:-:S04]  /*07c0*/  ISETP.NE.U32.AND P0, PT, R16, RZ, PT ;  /* 0x000000ff1000720c */ /* 0x001fc80003f05070 */
[----:B------:R-:W-:-:S13]  /*07d0*/  ISETP.NE.AND.EX P0, PT, R17, RZ, PT, P0 ;  /* 0x000000ff1100720c */ /* 0x000fda0003f05300 */
[----:B-12---:R-:W-:Y:S05]  /*07e0*/  @!P0 BRA `(.L_x_6) ;  /* 0x0000000000288947 */ /* 0x006fea0003800000 */
[----:B------:R-:W0:Y:S02]  /*07f0*/  LDC R5, c[0x0][0x634] ;  /* 0x00018d00ff057b82 */ /* 0x000e240000000800 */
[----:B0-----:R-:W-:-:S05]  /*0800*/  IADD3 R5, P0, R2, R5, RZ ;  /* 0x0000000502057210 */ /* 0x001fca0007f1e0ff */
[----:B------:R-:W-:-:S04]  /*0810*/  IMAD.X R9, RZ, RZ, R3, P0 ;  /* 0x000000ffff097224 */ /* 0x000fc800000e0603 */
[----:B------:R-:W-:-:S04]  /*0820*/  IMAD.WIDE.U32 R10, R9, R16, RZ ;  /* 0x00000010090a7225 */ /* 0x000fc800078e00ff */
[----:B------:R-:W-:-:S04]  /*0830*/  IMAD.WIDE.U32 R12, P0, R5, R17, R10 ;  /* 0x00000011050c7225 */ /* 0x000fc8000780000a */
[----:B------:R-:W-:-:S04]  /*0840*/  IMAD.WIDE.U32 R10, R5, R16, RZ ;  /* 0x00000010050a7225 */ /* 0x000fc800078e00ff */
[----:B------:R-:W-:Y:S01]  /*0850*/  IMAD.X R15, RZ, RZ, RZ, P0 ;  /* 0x000000ffff0f7224 */ /* 0x000fe200000e06ff */
[----:B------:R-:W-:Y:S01]  /*0860*/  IADD3 RZ, P0, R11, R12, RZ ;  /* 0x0000000c0bff7210 */ /* 0x000fe20007f1e0ff */
[----:B------:R-:W-:-:S04]  /*0870*/  IMAD.MOV.U32 R14, RZ, RZ, R13 ;  /* 0x000000ffff0e7224 */ /* 0x000fc800078e000d */
[----:B------:R-:W-:-:S08]  /*0880*/  IMAD.WIDE.U32.X R10, R9, R17, R14, P0 ;  /* 0x00000011090a7225 */ /* 0x000fd000000e040e */
.L_x_6:
[-CC-:B------:R-:W-:Y:S01]  /*0890*/  SHF.R.U64 R101, R10, R18.reuse, R11.reuse ;  /* 0x000000120a657219 */ /* 0x180fe2000000120b */
[----:B------:R-:W0:Y:S01]  /*08a0*/  LDC.64 R22, c[0x0][0x640] ;  /* 0x00019000ff167b82 */ /* 0x000e220000000a00 */
[----:B------:R-:W-:Y:S01]  /*08b0*/  SHF.R.U32.HI R7, RZ, R18, R11 ;  /* 0x00000012ff077219 */ /* 0x000fe2000001160b */
[----:B------:R-:W-:Y:S01]  /*08c0*/  ULDC UR4, c[0x0][0x150] ;  /* 0x0000540000047ab9 */ /* 0x000fe20000000800 */
[----:B------:R-:W-:Y:S02]  /*08d0*/  IADD3 R9, P0, RZ, -R101, RZ ;  /* 0x80000065ff097210 */ /* 0x000fe40007f1e0ff */
[----:B------:R-:W-:-:S03]  /*08e0*/  I2FP.F32.U32 R5, R6 ;  /* 0x0000000600057245 */ /* 0x000fc60000201000 */
[----:B------:R-:W1:Y:S01]  /*08f0*/  LDC R14, c[0x0][0x618] ;  /* 0x00018600ff0e7b82 */ /* 0x000e620000000800 */
[----:B------:R-:W-:Y:S02]  /*0900*/  IMAD.X R13, RZ, RZ, ~R7, P0 ;  /* 0x000000ffff0d7224 */ /* 0x000fe400000e0e07 */
[----:B------:R-:W-:Y:S01]  /*0910*/  FMUL R5, R5, UR4 ;  /* 0x0000000405057c20 */ /* 0x000fe20008400000 */
[----:B------:R-:W-:Y:S01]  /*0920*/  IMAD.WIDE.U32 R10, R9, R20, R2 ;  /* 0x00000014090a7225 */ /* 0x000fe200078e0002 */
[----:B------:R-:W-:-:S03]  /*0930*/  ULDC UR4, c[0x0][0x154] ;  /* 0x0000550000047ab9 */ /* 0x000fc60000000800 */
[----:B------:R-:W-:Y:S01]  /*0940*/  IMAD R12, R13, R20, RZ ;  /* 0x000000140d0c7224 */ /* 0x000fe200078e02ff */
[----:B------:R-:W2:Y:S01]  /*0950*/  LDC R7, c[0x0][0x144] ;  /* 0x00005100ff077b82 */ /* 0x000ea20000000800 */
[----:B------:R-:W3:Y:S01]  /*0960*/  F2I.U32.TRUNC.NTZ R5, R5 ;  /* 0x0000000500057305 */ /* 0x000ee2000020f000 */
[----:B------:R-:W-:Y:S02]  /*0970*/  IMAD.MOV.U32 R13, RZ, RZ, -0x1 ;  /* 0xffffffffff0d7424 */ /* 0x000fe400078e00ff */
[----:B------:R-:W-:-:S04]  /*0980*/  IMAD R9, R9, R21, R12 ;  /* 0x0000001509097224 */ /* 0x000fc800078e020c */
[----:B------:R-:W4:Y:S01]  /*0990*/  LDC R18, c[0x0][0x608] ;  /* 0x00018200ff127b82 */ /* 0x000f220000000800 */
[----:B------:R-:W-:Y:S01]  /*09a0*/  IMAD.IADD R11, R11, 0x1, R9 ;  /* 0x000000010b0b7824 */ /* 0x000fe200078e0209 */
[----:B0-----:R-:W-:Y:S02]  /*09b0*/  ISETP.NE.U32.AND P0, PT, R22, RZ, PT ;  /* 0x000000ff1600720c */ /* 0x001fe40003f05070 */
[----:B------:R-:W-:Y:S02]  /*09c0*/  I2FP.F32.U32 R9, R8 ;  /* 0x0000000800097245 */ /* 0x000fe40000201000 */
[----:B------:R-:W-:Y:S02]  /*09d0*/  ISETP.NE.AND.EX P0, PT, R23, RZ, PT, P0 ;  /* 0x000000ff1700720c */ /* 0x000fe40003f05300 */
[----:B------:R-:W0:Y:S01]  /*09e0*/  LDC R12, c[0x0][0x658] ;  /* 0x00019600ff0c7b82 */ /* 0x000e220000000800 */
[-C--:B-1----:R-:W-:Y:S01]  /*09f0*/  SHF.R.U64 R16, R10, R14.reuse, R11 ;  /* 0x0000000e0a107219 */ /* 0x082fe2000000120b */
[----:B---3--:R-:W-:Y:S01]  /*0a00*/  IMAD.MOV R10, RZ, RZ, -R5 ;  /* 0x000000ffff0a7224 */ /* 0x008fe200078e0a05 */
[----:B------:R-:W-:-:S05]  /*0a10*/  SHF.R.U32.HI R11, RZ, R14, R11 ;  /* 0x0000000eff0b7219 */ /* 0x000fca000001160b */
[----:B------:R-:W1:Y:S01]  /*0a20*/  LDC R17, c[0x0][0x148] ;  /* 0x00005200ff117b82 */ /* 0x000e620000000800 */
[----:B--2---:R-:W-:Y:S02]  /*0a30*/  IMAD R5, R7, R10, R6 ;  /* 0x0000000a07057224 */ /* 0x004fe400078e0206 */
[----:B------:R-:W-:-:S04]  /*0a40*/  FMUL R7, R9, UR4 ;  /* 0x0000000409077c20 */ /* 0x000fc80008400000 */
[----:B------:R2:W3:Y:S01]  /*0a50*/  F2I.U32.TRUNC.NTZ R15, R7 ;  /* 0x00000007000f7305 */ /* 0x0004e2000020f000 */
[----:B------:R-:W1:Y:S01]  /*0a60*/  LDC R21, c[0x0][0x600] ;  /* 0x00018000ff157b82 */ /* 0x000e620000000800 */
[-CC-:B----4-:R-:W-:Y:S02]  /*0a70*/  SHF.R.U64 R27, R16, R18.reuse, R11.reuse ;  /* 0x00000012101b7219 */ /* 0x190fe4000000120b */
[----:B------:R-:W-:Y:S01]  /*0a80*/  SHF.R.U32.HI R9, RZ, R18, R11 ;  /* 0x00000012ff097219 */ /* 0x000fe2000001160b */
[----:B------:R-:W-:-:S04]  /*0a90*/  IMAD.MOV.U32 R11, RZ, RZ, 0x1 ;  /* 0x00000001ff0b7424 */ /* 0x000fc800078e00ff */
[----:B------:R-:W4:Y:S01]  /*0aa0*/  LDC R20, c[0x0][0x648] ;  /* 0x00019200ff147b82 */ /* 0x000f220000000800 */
[-C--:B0-----:R-:W-:Y:S02]  /*0ab0*/  SHF.L.U32 R6, R13, R12.reuse, RZ ;  /* 0x0000000c0d067219 */ /* 0x081fe400000006ff */
[-CC-:B------:R-:W-:Y:S02]  /*0ac0*/  SHF.R.U64 R18, R27, R12.reuse, R9.reuse ;  /* 0x0000000c1b127219 */ /* 0x180fe40000001209 */
[----:B------:R-:W-:Y:S02]  /*0ad0*/  SHF.R.U32.HI R19, RZ, R12, R9 ;  /* 0x0000000cff137219 */ /* 0x000fe40000011609 */
[----:B------:R-:W-:Y:S01]  /*0ae0*/  LOP3.LUT R14, RZ, R6, RZ, 0x33, !PT ;  /* 0x00000006ff0e7212 */ /* 0x000fe200078e33ff */
[----:B------:R-:W0:Y:S01]  /*0af0*/  LDC R25, c[0x0][0x638] ;  /* 0x00018e00ff197b82 */ /* 0x000e220000000800 */
[----:B------:R-:W-:Y:S01]  /*0b00*/  SHF.L.U32 R9, R11, R12, RZ ;  /* 0x0000000c0b097219 */ /* 0x000fe200000006ff */
[----:B------:R-:W-:-:S02]  /*0b10*/  IMAD.MOV.U32 R6, RZ, RZ, R18 ;  /* 0x000000ffff067224 */ /* 0x000fc400078e0012 */
[----:B--2---:R-:W-:-:S04]  /*0b20*/  IMAD.MOV.U32 R7, RZ, RZ, R19 ;  /* 0x000000ffff077224 */ /* 0x004fc800078e0013 */
[----:B------:R-:W2:Y:S01]  /*0b30*/  LDC R24, c[0x0][0x610] ;  /* 0x00018400ff187b82 */ /* 0x000ea20000000800 */
[----:B---3--:R-:W-:Y:S05]  /*0b40*/  @!P0 BRA `(.L_x_7) ;  /* 0x0000000000288947 */ /* 0x008fea0003800000 */
[----:B------:R-:W3:Y:S02]  /*0b50*/  LDC R13, c[0x0][0x64c] ;  /* 0x00019300ff0d7b82 */ /* 0x000ee40000000800 */
[----:B---3--:R-:W-:-:S05]  /*0b60*/  IADD3 R13, P0, R18, R13, RZ ;  /* 0x0000000d120d7210 */ /* 0x008fca0007f1e0ff */
        /* <DEDUP_REMOVED lines=8> */
.L_x_7:
[----:B----4-:R-:W-:Y:S01]  /*0bf0*/  SHF.R.U64 R6, R6, R20, R7 ;  /* 0x0000001406067219 */ /* 0x010fe20000001207 */
[----:B-1----:R-:W-:Y:S01]  /*0c00*/  VIADD R7, R21, 0xffffffff ;  /* 0xffffffff15077836 */ /* 0x002fe20000000000 */
[----:B------:R-:W-:Y:S01]  /*0c10*/  LOP3.LUT R14, R27, R14, RZ, 0xc0, !PT ;  /* 0x0000000e1b0e7212 */ /* 0x000fe200078ec0ff */
[----:B------:R-:W-:Y:S02]  /*0c20*/  IMAD.MOV R15, RZ, RZ, -R15 ;  /* 0x000000ffff0f7224 */ /* 0x000fe400078e0a0f */
[----:B------:R-:W-:Y:S01]  /*0c30*/  IMAD.MOV R10, RZ, RZ, -R6 ;  /* 0x000000ffff0a7224 */ /* 0x000fe200078e0a06 */
[----:B------:R-:W-:Y:S01]  /*0c40*/  LOP3.LUT R7, R16, R7, RZ, 0xc0, !PT ;  /* 0x0000000710077212 */ /* 0x000fe200078ec0ff */
[----:B------:R-:W-:Y:S02]  /*0c50*/  IMAD R14, R9, R6, R14 ;  /* 0x00000006090e7224 */ /* 0x000fe400078e020e */
[----:B------:R-:W-:Y:S02]  /*0c60*/  @P4 IMAD R5, R17, R15, R8 ;  /* 0x0000000f11054224 */ /* 0x000fe400078e0208 */
[----:B0-----:R-:W-:-:S02]  /*0c70*/  IMAD R6, R10, R25, R18 ;  /* 0x000000190a067224 */ /* 0x001fc400078e0212 */
[----:B--2---:R-:W-:Y:S02]  /*0c80*/  IMAD R5, R14, R24, R5 ;  /* 0x000000180e057224 */ /* 0x004fe400078e0205 */
[----:B------:R-:W-:Y:S02]  /*0c90*/  IMAD R6, R6, R21, R7 ;  /* 0x0000001506067224 */ /* 0x000fe400078e0207 */
[----:B------:R-:W-:-:S03]  /*0ca0*/  IMAD.MOV.U32 R9, RZ, RZ, 0x1 ;  /* 0x00000001ff097424 */ /* 0x000fc600078e00ff */
[----:B------:R-:W-:Y:S02]  /*0cb0*/  SEL R11, R6, R5, !P4 ;  /* 0x00000005060b7207 */ /* 0x000fe40006000000 */
[----:B------:R-:W-:-:S07]  /*0cc0*/  SEL R10, R5, R6, !P4 ;  /* 0x00000006050a7207 */ /* 0x000fce0006000000 */
.L_x_5:
[----:B------:R-:W-:-:S08]  /*0cd0*/  NOP ;  /* 0x0000000000007918 */ /* 0x000fd00000000000 */
[----:B------:R-:W0:Y:S02]  /*0ce0*/  USETMAXREG.TRY_ALLOC.CTAPOOL UP0, 0xe8 ;  /* 0x000000e8000079c8 */ /* 0x000e240008000600 */
[----:B0-----:R-:W-:-:S13]  /*0cf0*/  PLOP3.LUT P0, PT, PT, PT, UP0, 0x80, 0x0 ;  /* 0x000000000000781c */ /* 0x001fda0003f0f008 */
[----:B------:R-:W-:Y:S05]  /*0d00*/  @!P0 BRA `(.L_x_5) ;  /* 0xfffffffc00f08947 */ /* 0x000fea000383ffff */
[----:B------:R-:W-:Y:S01]  /*0d10*/  ULDC.64 UR4, c[0x0][0x598] ;  /* 0x0001660000047ab9 */ /* 0x000fe20000000a00 */
[----:B------:R-:W-:Y:S01]  /*0d20*/  ULDC.64 UR28, c[0x0][0x208] ;  /* 0x00008200001c7ab9 */ /* 0x000fe20000000a00 */
[----:B------:R-:W-:-:S04]  /*0d30*/  ISETP.NE.U32.AND P0, PT, RZ, UR4, PT ;  /* 0x00000004ff007c0c */ /* 0x000fc8000bf05070 */
[----:B------:R-:W-:-:S13]  /*0d40*/  ISETP.NE.AND.EX P0, PT, RZ, UR5, PT, P0 ;  /* 0x00000005ff007c0c */ /* 0x000fda000bf05300 */
[----:B------:R-:W-:Y:S05]  /*0d50*/  @!P0 BRA `(.L_x_8) ;  /* 0x00000000001c8947 */ /* 0x000fea0003800000 */
[----:B------:R-:W0:Y:S02]  /*0d60*/  LDC.64 R6, c[0x0][0x598] ;  /* 0x00016600ff067b82 */ /* 0x000e240000000a00 */
[----:B0-----:R-:W2:Y:S02]  /*0d70*/  LDG.E.64 R6, desc[UR28][R6.64] ;  /* 0x0000001c06067981 */ /* 0x001ea4000c1e1b00 */
[----:B--2---:R-:W-:-:S04]  /*0d80*/  ISETP.NE.U32.AND P0, PT, R6, RZ, PT ;  /* 0x000000ff0600720c */ /* 0x004fc80003f05070 */
[----:B------:R-:W-:-:S13]  /*0d90*/  ISETP.NE.AND.EX P0, PT, R7, RZ, PT, P0 ;  /* 0x000000ff0700720c */ /* 0x000fda0003f05300 */
[----:B------:R-:W-:Y:S05]  /*0da0*/  @!P0 BRA `(.L_x_8) ;  /* 0x0000000000088947 */ /* 0x000fea0003800000 */
[----:B------:R0:W5:Y:S01]  /*0db0*/  LD.E R5, desc[UR28][R6.64] ;  /* 0x0000001c06057980 */ /* 0x000162000c101900 */
[----:B------:R-:W-:Y:S05]  /*0dc0*/  BRA `(.L_x_9) ;  /* 0x0000000000207947 */ /* 0x000fea0003800000 */
.L_x_8:
[----:B------:R-:W-:Y:S02]  /*0dd0*/  ULDC.64 UR4, c[0x0][0x588] ;  /* 0x0001620000047ab9 */ /* 0x000fe40000000a00 */
[----:B------:R-:W-:-:S04]  /*0de0*/  ISETP.NE.U32.AND P0, PT, RZ, UR4, PT ;  /* 0x00000004ff007c0c */ /* 0x000fc8000bf05070 */
[----:B------:R-:W-:-:S13]  /*0df0*/  ISETP.NE.AND.EX P0, PT, RZ, UR5, PT, P0 ;  /* 0x00000005ff007c0c */ /* 0x000fda000bf05300 */
[----:B------:R-:W-:Y:S05]  /*0e00*/  @!P0 BRA `(.L_x_10) ;  /* 0x00000000000c8947 */ /* 0x000fea0003800000 */
[----:B------:R-:W0:Y:S02]  /*0e10*/  LDC.64 R6, c[0x0][0x588] ;  /* 0x00016200ff067b82 */ /* 0x000e240000000a00 */
[----:B0-----:R1:W5:Y:S01]  /*0e20*/  LDG.E R5, desc[UR28][R6.64] ;  /* 0x0000001c06057981 */ /* 0x001362000c1e1900 */
[----:B------:R-:W-:Y:S05]  /*0e30*/  BRA `(.L_x_9) ;  /* 0x0000000000047947 */ /* 0x000fea0003800000 */
.L_x_10:
[----:B------:R-:W2:Y:S02]  /*0e40*/  LDC R5, c[0x0][0x580] ;  /* 0x00016000ff057b82 */ /* 0x000ea40000000800 */
.L_x_9:
[----:B------:R-:W-:Y:S02]  /*0e50*/  ULDC.64 UR4, c[0x0][0x5a0] ;  /* 0x0001680000047ab9 */ /* 0x000fe40000000a00 */
[----:B------:R-:W-:-:S04]  /*0e60*/  ISETP.NE.U32.AND P0, PT, RZ, UR4, PT ;  /* 0x00000004ff007c0c */ /* 0x000fc8000bf05070 */
[----:B------:R-:W-:-:S13]  /*0e70*/  ISETP.NE.AND.EX P0, PT, RZ, UR5, PT, P0 ;  /* 0x00000005ff007c0c */ /* 0x000fda000bf05300 */
[----:B------:R-:W-:Y:S05]  /*0e80*/  @!P0 BRA `(.L_x_11) ;  /* 0x00000000001c8947 */ /* 0x000fea0003800000 */
[----:B01----:R-:W0:Y:S02]  /*0e90*/  LDC.64 R6, c[0x0][0x5a0] ;  /* 0x00016800ff067b82 */ /* 0x003e240000000a00 */
[----:B0-----:R-:W3:Y:S02]  /*0ea0*/  LDG.E.64 R6, desc[UR28][R6.64] ;  /* 0x0000001c06067981 */ /* 0x001ee4000c1e1b00 */
[----:B---3--:R-:W-:-:S04]  /*0eb0*/  ISETP.NE.U32.AND P0, PT, R6, RZ, PT ;  /* 0x000000ff0600720c */ /* 0x008fc80003f05070 */
[----:B------:R-:W-:-:S13]  /*0ec0*/  ISETP.NE.AND.EX P0, PT, R7, RZ, PT, P0 ;  /* 0x000000ff0700720c */ /* 0x000fda0003f05300 */
[----:B------:R-:W-:Y:S05]  /*0ed0*/  @!P0 BRA `(.L_x_11) ;  /* 0x0000000000088947 */ /* 0x000fea0003800000 */
[----:B------:R0:W5:Y:S01]  /*0ee0*/  LD.E R6, desc[UR28][R6.64] ;  /* 0x0000001c06067980 */ /* 0x000162000c101900 */
[----:B------:R-:W-:Y:S05]  /*0ef0*/  BRA `(.L_x_12) ;  /* 0x0000000000207947 */ /* 0x000fea0003800000 */
.L_x_11:
[----:B------:R-:W-:Y:S02]  /*0f00*/  ULDC.64 UR4, c[0x0][0x590] ;  /* 0x0001640000047ab9 */ /* 0x000fe40000000a00 */
[----:B------:R-:W-:-:S04]  /*0f10*/  ISETP.NE.U32.AND P0, PT, RZ, UR4, PT ;  /* 0x00000004ff007c0c */ /* 0x000fc8000bf05070 */
[----:B------:R-:W-:-:S13]  /*0f20*/  ISETP.NE.AND.EX P0, PT, RZ, UR5, PT, P0 ;  /* 0x00000005ff007c0c */ /* 0x000fda000bf05300 */
[----:B------:R-:W-:Y:S05]  /*0f30*/  @!P0 BRA `(.L_x_13) ;  /* 0x00000000000c8947 */ /* 0x000fea0003800000 */
[----:B01----:R-:W0:Y:S02]  /*0f40*/  LDC.64 R6, c[0x0][0x590] ;  /* 0x00016400ff067b82 */ /* 0x003e240000000a00 */
[----:B0-----:R1:W5:Y:S01]  /*0f50*/  LDG.E R6, desc[UR28][R6.64] ;  /* 0x0000001c06067981 */ /* 0x001362000c1e1900 */
[----:B------:R-:W-:Y:S05]  /*0f60*/  BRA `(.L_x_12) ;  /* 0x0000000000047947 */ /* 0x000fea0003800000 */
.L_x_13:
[----:B01----:R-:W3:Y:S02]  /*0f70*/  LDC R6, c[0x0][0x584] ;  /* 0x00016100ff067b82 */ /* 0x003ee40000000800 */
.L_x_12:
[----:B------:R-:W-:-:S13]  /*0f80*/  LOP3.LUT P0, RZ, R9, 0xff, RZ, 0xc0, !PT ;  /* 0x000000ff09ff7812 */ /* 0x000fda000780c0ff */
[----:B------:R-:W-:Y:S05]  /*0f90*/  @!P0 EXIT ;  /* 0x000000000000894d */ /* 0x000fea0003800000 */
[----:B------:R-:W-:Y:S01]  /*0fa0*/  ULDC UR4, c[0x0][0x28c] ;  /* 0x0000a30000047ab9 */ /* 0x000fe20000000800 */
[----:B------:R-:W-:Y:S01]  /*0fb0*/  LOP3.LUT R112, R4, 0x1, RZ, 0xfc, !PT ;  /* 0x0000000104707812 */ /* 0x000fe200078efcff */
[----:B------:R-:W-:-:S04]  /*0fc0*/  UIADD3 UR4, UR4, 0x3f, URZ ;  /* 0x0000003f04047890 */ /* 0x000fc8000fffe03f */
[----:B------:R-:W-:-:S04]  /*0fd0*/  USHF.R.S32.HI UR5, URZ, 0x1f, UR4 ;  /* 0x0000001f3f057899 */ /* 0x000fc80008011404 */
[----:B------:R-:W-:-:S03]  /*0fe0*/  ULEA.HI UR5, UR5, UR4, URZ, 0x6 ;  /* 0x0000000405057291 */ /* 0x000fc6000f8f303f */
[----:B------:R-:W-:Y:S01]  /*0ff0*/  UMOV UR4, URZ ;  /* 0x0000003f00047c82 */ /* 0x000fe20008000000 */
[----:B------:R-:W-:-:S03]  /*1000*/  USHF.R.S32.HI UR9, URZ, 0x6, UR5 ;  /* 0x000000063f097899 */ /* 0x000fc60008011405 */
[----:B------:R-:W-:-:S09]  /*1010*/  UMOV UR5, URZ ;  /* 0x0000003f00057c82 */ /* 0x000fd20008000000 */
.L_x_134:
[----:B01----:R-:W-:Y:S01]  /*1020*/  LOP3.LUT R7, R0, 0x80, RZ, 0xc0, !PT ;  /* 0x0000008000077812 */ /* 0x003fe200078ec0ff */
[----:B------:R-:W0:Y:S01]  /*1030*/  S2UR UR12, SR_CgaCtaId ;  /* 0x00000000000c79c3 */ /* 0x000e220000008800 */
[----:B------:R-:W-:Y:S01]  /*1040*/  UMOV UR11, 0x400 ;  /* 0x00000400000b7882 */ /* 0x000fe20000000000 */
[----:B------:R-:W-:Y:S01]  /*1050*/  UMOV UR6, URZ ;  /* 0x0000003f00067c82 */ /* 0x000fe20008000000 */
[----:B------:R-:W-:Y:S01]  /*1060*/  SHF.R.U32.HI R8, RZ, 0x7, R7 ;  /* 0x00000007ff087819 */ /* 0x000fe20000011607 */
[----:B------:R-:W-:Y:S01]  /*1070*/  UMOV UR7, URZ ;  /* 0x0000003f00077c82 */ /* 0x000fe20008000000 */
[----:B------:R-:W-:Y:S01]  /*1080*/  UMOV UR17, UR5 ;  /* 0x0000000500117c82 */ /* 0x000fe20008000000 */
[----:B------:R-:W-:Y:S02]  /*1090*/  CS2R R16, SRZ ;  /* 0x0000000000107805 */ /* 0x000fe4000001ff00 */
[----:B------:R-:W-:Y:S01]  /*10a0*/  CS2R R18, SRZ ;  /* 0x0000000000127805 */ /* 0x000fe2000001ff00 */
[----:B------:R-:W1:Y:S01]  /*10b0*/  LDC R7, c[0x0][0x28c] ;  /* 0x0000a300ff077b82 */ /* 0x000e620000000800 */
[----:B----4-:R-:W4:Y:S01]  /*10c0*/  SHFL.IDX PT, R8, R8, RZ, 0x1f ;  /* 0x00001fff08087589 */ /* 0x010f2200000e0000 */
[----:B------:R-:W-:-:S02]  /*10d0*/  CS2R R20, SRZ ;  /* 0x0000000000147805 */ /* 0x000fc4000001ff00 */
[----:B------:R-:W-:Y:S02]  /*10e0*/  CS2R R22, SRZ ;  /* 0x0000000000167805 */ /* 0x000fe4000001ff00 */
[----:B------:R-:W-:Y:S02]  /*10f0*/  CS2R R72, SRZ ;  /* 0x0000000000487805 */ /* 0x000fe4000001ff00 */
[----:B------:R-:W-:Y:S02]  /*1100*/  CS2R R74, SRZ ;  /* 0x00000000004a7805 */ /* 0x000fe4000001ff00 */
[----:B------:R-:W-:Y:S02]  /*1110*/  CS2R R76, SRZ ;  /* 0x00000000004c7805 */ /* 0x000fe4000001ff00 */
[----:B------:R-:W-:Y:S02]  /*1120*/  CS2R R78, SRZ ;  /* 0x00000000004e7805 */ /* 0x000fe4000001ff00 */
[----:B------:R-:W-:-:S02]  /*1130*/  CS2R R80, SRZ ;  /* 0x0000000000507805 */ /* 0x000fc4000001ff00 */
[----:B------:R-:W-:Y:S02]  /*1140*/  CS2R R82, SRZ ;  /* 0x0000000000527805 */ /* 0x000fe4000001ff00 */
[----:B------:R-:W-:Y:S02]  /*1150*/  CS2R R84, SRZ ;  /* 0x0000000000547805 */ /* 0x000fe4000001ff00 */
[----:B------:R-:W-:Y:S02]  /*1160*/  CS2R R86, SRZ ;  /* 0x0000000000567805 */ /* 0x000fe4000001ff00 */
[----:B------:R-:W-:Y:S02]  /*1170*/  CS2R R88, SRZ ;  /* 0x0000000000587805 */ /* 0x000fe4000001ff00 */
[----:B------:R-:W-:Y:S02]  /*1180*/  CS2R R90, SRZ ;  /* 0x00000000005a7805 */ /* 0x000fe4000001ff00 */
[----:B------:R-:W-:-:S02]  /*1190*/  CS2R R92, SRZ ;  /* 0x00000000005c7805 */ /* 0x000fc4000001ff00 */
[----:B------:R-:W-:Y:S01]  /*11a0*/  CS2R R94, SRZ ;  /* 0x00000000005e7805 */ /* 0x000fe2000001ff00 */
[----:B0-----:R-:W-:Y:S01]  /*11b0*/  ULEA UR11, UR12, UR11, 0x18 ;  /* 0x0000000b0c0b7291 */ /* 0x001fe2000f8ec03f */
[----:B------:R-:W-:Y:S02]  /*11c0*/  CS2R R96, SRZ ;  /* 0x0000000000607805 */ /* 0x000fe4000001ff00 */
[----:B------:R-:W-:Y:S01]  /*11d0*/  CS2R R98, SRZ ;  /* 0x0000000000627805 */ /* 0x000fe2000001ff00 */
[----:B------:R-:W-:Y:S01]  /*11e0*/  IMAD.MOV.U32 R100, RZ, RZ, RZ ;  /* 0x000000ffff647224 */ /* 0x000fe200078e00ff */
[----:B------:R-:W-:Y:S02]  /*11f0*/  CS2R R102, SRZ ;  /* 0x0000000000667805 */ /* 0x000fe4000001ff00 */
[----:B------:R-:W-:Y:S02]  /*1200*/  CS2R R104, SRZ ;  /* 0x0000000000687805 */ /* 0x000fe4000001ff00 */
[----:B------:R-:W-:-:S02]  /*1210*/  CS2R R106, SRZ ;  /* 0x00000000006a7805 */ /* 0x000fc4000001ff00 */
[----:B------:R-:W-:Y:S02]  /*1220*/  CS2R R108, SRZ ;  /* 0x00000000006c7805 */ /* 0x000fe4000001ff00 */
[----:B-1----:R-:W-:Y:S01]  /*1230*/  ISETP.GE.AND P0, PT, R7, 0x1, PT ;  /* 0x000000010700780c */ /* 0x002fe20003f06270 */
[----:B------:R-:W-:Y:S01]  /*1240*/  IMAD.MOV.U32 R7, RZ, RZ, RZ ;  /* 0x000000ffff077224 */ /* 0x000fe200078e00ff */
[----:B----4-:R-:W-:Y:S02]  /*1250*/  R2UR UR8, R8 ;  /* 0x00000000080872ca */ /* 0x010fe400000e0000 */
[----:B------:R-:W-:Y:S01]  /*1260*/  CS2R R110, SRZ ;  /* 0x00000000006e7805 */ /* 0x000fe2000001ff00 */
[----:B------:R-:W-:Y:S01]  /*1270*/  IMAD.U32 R13, RZ, RZ, UR4 ;  /* 0x00000004ff0d7e24 */ /* 0x000fe2000f8e00ff */
        /* <DEDUP_REMOVED lines=9> */
[----:B------:R-:W-:Y:S01]  /*1310*/  CS2R R50, SRZ ;  /* 0x0000000000327805 */ /* 0x000fe2000001ff00 */
[----:B------:R-:W-:Y:S01]  /*1320*/  ULEA.HI UR10, UR8, UR8, URZ, 0x1 ;  /* 0x00000008080a7291 */ /* 0x000fe2000f8f083f */
[----:B------:R-:W-:Y:S02]  /*1330*/  CS2R R52, SRZ ;  /* 0x0000000000347805 */ /* 0x000fe4000001ff00 */
[----:B------:R-:W-:Y:S02]  /*1340*/  CS2R R54, SRZ ;  /* 0x0000000000367805 */ /* 0x000fe4000001ff00 */
[----:B------:R-:W-:Y:S01]  /*1350*/  CS2R R40, SRZ ;  /* 0x0000000000287805 */ /* 0x000fe2000001ff00 */
[----:B------:R-:W-:Y:S01]  /*1360*/  ULOP3.LUT UR10, UR10, 0xffffe, URZ, 0xc0, !UPT ;  /* 0x000ffffe0a0a7892 */ /* 0x000fe2000f8ec03f */
[----:B------:R-:W-:-:S02]  /*1370*/  CS2R R42, SRZ ;  /* 0x00000000002a7805 */ /* 0x000fc4000001ff00 */
[----:B------:R-:W-:Y:S02]  /*1380*/  CS2R R44, SRZ ;  /* 0x00000000002c7805 */ /* 0x000fe4000001ff00 */
[----:B------:R-:W-:Y:S01]  /*1390*/  CS2R R46, SRZ ;  /* 0x00000000002e7805 */ /* 0x000fe2000001ff00 */
[----:B------:R-:W-:Y:S01]  /*13a0*/  UIADD3 UR10, UR8, -UR10, URZ ;  /* 0x8000000a080a7290 */ /* 0x000fe2000fffe03f */
[----:B------:R-:W-:Y:S02]  /*13b0*/  CS2R R32, SRZ ;  /* 0x0000000000207805 */ /* 0x000fe4000001ff00 */
[----:B------:R-:W-:Y:S01]  /*13c0*/  CS2R R34, SRZ ;  /* 0x0000000000227805 */ /* 0x000fe2000001ff00 */
[----:B------:R-:W-:Y:S01]  /*13d0*/  UMOV UR8, URZ ;  /* 0x0000003f00087c82 */ /* 0x000fe20008000000 */
[----:B------:R-:W-:Y:S01]  /*13e0*/  ULEA UR10, UR10, UR11, 0xc ;  /* 0x0000000b0a0a7291 */ /* 0x000fe2000f8e603f */
[----:B------:R-:W-:Y:S02]  /*13f0*/  CS2R R36, SRZ ;  /* 0x0000000000247805 */ /* 0x000fe4000001ff00 */
[----:B------:R-:W-:-:S02]  /*1400*/  CS2R R38, SRZ ;  /* 0x0000000000267805 */ /* 0x000fc4000001ff00 */
[----:B------:R-:W-:Y:S01]  /*1410*/  CS2R R24, SRZ ;  /* 0x0000000000187805 */ /* 0x000fe2000001ff00 */
[----:B------:R-:W-:Y:S01]  /*1420*/  UIADD3 UR10, UR10, 0x180, URZ ;  /* 0x000001800a0a7890 */ /* 0x000fe2000fffe03f */
[----:B------:R-:W-:Y:S02]  /*1430*/  CS2R R26, SRZ ;  /* 0x00000000001a7805 */ /* 0x000fe4000001ff00 */
[----:B------:R-:W-:Y:S02]  /*1440*/  CS2R R28, SRZ ;  /* 0x00000000001c7805 */ /* 0x000fe4000001ff00 */
[----:B--2---:R-:W-:Y:S01]  /*1450*/  CS2R R30, SRZ ;  /* 0x00000000001e7805 */ /* 0x004fe2000001ff00 */
[----:B------:R-:W-:-:S04]  /*1460*/  USHF.R.U32.HI UR10, URZ, 0x4, UR10 ;  /* 0x000000043f0a7899 */ /* 0x000fc8000801160a */
[----:B------:R-:W-:Y:S01]  /*1470*/  ULOP3.LUT UR10, UR10, 0x3fff, URZ, 0xc0, !UPT ;  /* 0x00003fff0a0a7892 */ /* 0x000fe2000f8ec03f */
[----:B------:R-:W-:Y:S11]  /*1480*/  @!P0 BRA `(.L_x_14) ;  /* 0x0000000800788947 */ /* 0x000ff60003800000 */
[----:B------:R-:W-:-:S13]  /*1490*/  ISETP.NE.AND P1, PT, R112, 0x3, PT ;  /* 0x000000037000780c */ /* 0x000fda0003f25270 */
[----:B------:R-:W-:Y:S05]  /*14a0*/  @!P1 BRA `(.L_x_15) ;  /* 0x0000000000049947 */ /* 0x000fea0003800000 */
[----:B------:R-:W-:Y:S01]  /*14b0*/  BPT.TRAP 0x1 ;  /* 0x000000040000795c */ /* 0x000fe20000300000 */
.L_x_15:
[----:B------:R-:W-:Y:S01]  /*14c0*/  ULEA UR6, UR5, UR11, 0x3 ;  /* 0x0000000b05067291 */ /* 0x000fe2000f8e183f */
[----:B------:R-:W-:-:S05]  /*14d0*/  IMAD.U32 R7, RZ, RZ, UR4 ;  /* 0x00000004ff077e24 */ /* 0x000fca000f8e00ff */
[----:B------:R-:W-:-:S04]  /*14e0*/  SHF.L.U32 R7, R7, 0x1f, RZ ;  /* 0x0000001f07077819 */ /* 0x000fc800000006ff */
[----:B------:R0:W1:Y:S01]  /*14f0*/  SYNCS.PHASECHK.TRANS64.TRYWAIT P0, [UR6], R7 ;  /* 0x00000007ff0075a7 */ /* 0x0000620008000146 */
[----:B------:R-:W-:Y:S05]  /*1500*/  @!P1 BRA `(.L_x_16) ;  /* 0x0000000000049947 */ /* 0x000fea0003800000 */
[----:B------:R-:W-:Y:S01]  /*1510*/  BPT.TRAP 0x1 ;  /* 0x000000040000795c */ /* 0x000fe20000300000 */
.L_x_16:
[----:B-1----:R-:W-:Y:S05]  /*1520*/  @P0 BRA `(.L_x_17) ;  /* 0x0000000000080947 */ /* 0x002fea0003800000 */
[----:B------:R-:W1:Y:S02]  /*1530*/  SYNCS.PHASECHK.TRANS64.TRYWAIT P0, [UR6], R7 ;  /* 0x00000007ff0075a7 */ /* 0x000e640008000146 */
[----:B-1----:R-:W-:Y:S05]  /*1540*/  @!P0 BRA `(.L_x_18) ;  /* 0x0000007000888947 */ /* 0x002fea0003800000 */
.L_x_17:
[----:B------:R-:W-:Y:S01]  /*1550*/  UIADD3 UR6, UR11, 0x2c180, URZ ;  /* 0x0002c1800b067890 */ /* 0x000fe2000fffe03f */
[----:B------:R-:W-:Y:S01]  /*1560*/  WARPGROUP.ARRIVE ;  /* 0x00000000000079c5 */ /* 0x000fe20000000000 */
[----:B------:R-:W-:Y:S01]  /*1570*/  ULOP3.LUT UR7, UR10, 0x10000, URZ, 0xfc, !UPT ;  /* 0x000100000a077892 */ /* 0x000fe2000f8efc3f */
[----:B------:R-:W-:Y:S01]  /*1580*/  CS2R R16, SRZ ;  /* 0x0000000000107805 */ /* 0x000fe2000001ff00 */
[----:B------:R-:W-:Y:S01]  /*1590*/  USHF.R.U32.HI UR6, URZ, 0x4, UR6 ;  /* 0x000000043f067899 */ /* 0x000fe20008011606 */
[----:B01----:R-:W-:Y:S01]  /*15a0*/  IMAD.MOV.U32 R7, RZ, RZ, RZ ;  /* 0x000000ffff077224 */ /* 0x003fe200078e00ff */
[----:B------:R-:W-:Y:S01]  /*15b0*/  ULEA UR7, UR5, UR7, 0xa ;  /* 0x0000000705077291 */ /* 0x000fe2000f8e503f */
[----:B------:R-:W-:Y:S01]  /*15c0*/  CS2R R18, SRZ ;  /* 0x0000000000127805 */ /* 0x000fe2000001ff00 */
[----:B------:R-:W-:Y:S01]  /*15d0*/  ULOP3.LUT UR6, UR6, 0x3fff, URZ, 0xc0, !UPT ;  /* 0x00003fff06067892 */ /* 0x000fe2000f8ec03f */
[----:B------:R-:W-:Y:S01]  /*15e0*/  CS2R R20, SRZ ;  /* 0x0000000000147805 */ /* 0x000fe2000001ff00 */
[----:B------:R-:W-:Y:S01]  /*15f0*/  UMOV UR13, 0x80000020 ;  /* 0x80000020000d7882 */ /* 0x000fe20000000000 */
[----:B------:R-:W-:Y:S01]  /*1600*/  UMOV UR15, 0x80000020 ;  /* 0x80000020000f7882 */ /* 0x000fe20000000000 */
[----:B------:R-:W-:Y:S01]  /*1610*/  ULOP3.LUT UR6, UR6, 0x10000, URZ, 0xfc, !UPT ;  /* 0x0001000006067892 */ /* 0x000fe2000f8efc3f */
[----:B------:R-:W-:Y:S01]  /*1620*/  CS2R R22, SRZ ;  /* 0x0000000000167805 */ /* 0x000fe2000001ff00 */
[----:B------:R-:W-:Y:S01]  /*1630*/  UMOV UR12, UR7 ;  /* 0x00000007000c7c82 */ /* 0x000fe20008000000 */
[----:B------:R-:W-:Y:S01]  /*1640*/  UMOV UR17, UR13 ;  /* 0x0000000d00117c82 */ /* 0x000fe20008000000 */
[----:B------:R-:W-:Y:S01]  /*1650*/  UIMAD UR8, UR5, 0xc0, UR6 ;  /* 0x000000c0050878a4 */ /* 0x000fe2000f8e0206 */
[----:B------:R-:W-:Y:S01]  /*1660*/  CS2R R72, SRZ ;  /* 0x0000000000487805 */ /* 0x000fe2000001ff00 */
[----:B------:R-:W-:Y:S01]  /*1670*/  UMOV UR16, UR12 ;  /* 0x0000000c00107c82 */ /* 0x000fe20008000000 */
[----:B------:R-:W-:Y:S01]  /*1680*/  UMOV UR19, 0x80000020 ;  /* 0x8000002000137882 */ /* 0x000fe20000000000 */
[----:B------:R-:W-:Y:S01]  /*1690*/  UIADD3 UR18, UR8, 0x40, URZ ;  /* 0x0000004008127890 */ /* 0x000fe2000fffe03f */
[----:B------:R-:W-:Y:S01]  /*16a0*/  CS2R R74, SRZ ;  /* 0x00000000004a7805 */ /* 0x000fe2000001ff00 */
[----:B------:R-:W-:Y:S01]  /*16b0*/  UIADD3 UR22, UR8, 0x80, URZ ;  /* 0x0000008008167890 */ /* 0x000fe2000fffe03f */
[----:B------:R-:W-:Y:S01]  /*16c0*/  CS2R R76, SRZ ;  /* 0x00000000004c7805 */ /* 0x000fe2000001ff00 */
[----:B------:R-:W-:Y:S01]  /*16d0*/  UMOV UR14, UR8 ;  /* 0x00000008000e7c82 */ /* 0x000fe20008000000 */
[----:B------:R-:W-:Y:S01]  /*16e0*/  UMOV UR20, UR12 ;  /* 0x0000000c00147c82 */ /* 0x000fe20008000000 */
[----:B------:R-:W-:Y:S01]  /*16f0*/  QGMMA.64x16x32.F32.E4M3.E4M3 R64, gdesc[UR12], RZ, !UPT ;  /* 0x002000000c4079f3 */ /* 0x000fe2000c7008ff */
[----:B------:R-:W-:Y:S01]  /*1700*/  UMOV UR21, UR13 ;  /* 0x0000000d00157c82 */ /* 0x000fe20008000000 */
[----:B------:R-:W-:Y:S01]  /*1710*/  UMOV UR23, 0x80000020 ;  /* 0x8000002000177882 */ /* 0x000fe20000000000 */
[----:B------:R-:W-:Y:S01]  /*1720*/  UIADD3 UR12, UR7, 0x2, URZ ;  /* 0x00000002070c7890 */ /* 0x000fe2000fffe03f */
[----:B------:R-:W-:Y:S01]  /*1730*/  QGMMA.64x16x32.F32.E4M3.E4M3 R48, gdesc[UR16], RZ, !UPT ;  /* 0x00200000103079f3 */ /* 0x000fe2000c7008ff */
[----:B------:R-:W-:Y:S01]  /*1740*/  UIADD3 UR16, UR7, 0x200, URZ ;  /* 0x0000020007107890 */ /* 0x000fe2000fffe03f */
[----:B------:R-:W-:Y:S01]  /*1750*/  CS2R R78, SRZ ;  /* 0x00000000004e7805 */ /* 0x000fe2000001ff00 */
[----:B------:R-:W-:Y:S01]  /*1760*/  UIADD3 UR7, UR7, 0x202, URZ ;  /* 0x0000020207077890 */ /* 0x000fe2000fffe03f */
[----:B------:R-:W-:Y:S01]  /*1770*/  QGMMA.64x16x32.F32.E4M3.E4M3 R32, gdesc[UR20], RZ, !UPT ;  /* 0x00200000142079f3 */ /* 0x000fe2000c7008ff */
[----:B------:R-:W-:Y:S01]  /*1780*/  UMOV UR21, 0x80000020 ;  /* 0x8000002000157882 */ /* 0x000fe20000000000 */
[----:B------:R-:W-:Y:S01]  /*1790*/  UMOV UR13, 0x80000020 ;  /* 0x80000020000d7882 */ /* 0x000fe20000000000 */
[----:B------:R-:W-:Y:S01]  /*17a0*/  UMOV UR17, UR21 ;  /* 0x0000001500117c82 */ /* 0x000fe20008000000 */
[----:B------:R-:W-:Y:S01]  /*17b0*/  UMOV UR20, UR16 ;  /* 0x0000001000147c82 */ /* 0x000fe20008000000 */
[----:B------:R-:W-:Y:S01]  /*17c0*/  UMOV UR6, 0x2 ;  /* 0x0000000200067882 */ /* 0x000fe20000000000 */
[----:B------:R-:W-:Y:S01]  /*17d0*/  QGMMA.64x16x32.F32.E4M3.E4M3 R24, gdesc[UR20], RZ, !UPT ;  /* 0x00200000141879f3 */ /* 0x000fe2000c7008ff */
[----:B------:R-:W-:Y:S01]  /*17e0*/  UMOV UR16, UR20 ;  /* 0x0000001400107c82 */ /* 0x000fe20008000000 */
[----:B------:R-:W-:Y:S01]  /*17f0*/  UMOV UR22, UR14 ;  /* 0x0000000e00167c82 */ /* 0x000fe20008000000 */
[----:B------:R-:W-:Y:S01]  /*1800*/  UMOV UR23, UR15 ;  /* 0x0000000f00177c82 */ /* 0x000fe20008000000 */
[----:B------:R-:W-:Y:S01]  /*1810*/  QGMMA.64x16x32.F32.E4M3.E4M3 R40, gdesc[UR16], RZ, !UPT ;  /* 0x00200000102879f3 */ /* 0x000fe2000c7008ff */
[----:B------:R-:W-:Y:S01]  /*1820*/  UIADD3 UR14, UR8, 0x2, URZ ;  /* 0x00000002080e7890 */ /* 0x000fe2000fffe03f */
[----:B------:R-:W-:Y:S01]  /*1830*/  CS2R R80, SRZ ;  /* 0x0000000000507805 */ /* 0x000fe2000001ff00 */
[----:B------:R-:W-:Y:S01]  /*1840*/  UIADD3 UR18, UR8, 0x42, URZ ;  /* 0x0000004208127890 */ /* 0x000fe2000fffe03f */
[----:B------:R-:W-:Y:S01]  /*1850*/  QGMMA.64x16x32.F32.E4M3.E4M3 R56, gdesc[UR20], RZ, !UPT ;  /* 0x00200000143879f3 */ /* 0x000fe2000c7008ff */
[----:B------:R-:W-:Y:S01]  /*1860*/  UIADD3 UR22, UR8, 0x82, URZ ;  /* 0x0000008208167890 */ /* 0x000fe2000fffe03f */
[----:B------:R-:W-:Y:S01]  /*1870*/  CS2R R82, SRZ ;  /* 0x0000000000527805 */ /* 0x000fe2000001ff00 */
[----:B------:R-:W-:Y:S01]  /*1880*/  UMOV UR15, 0x80000020 ;  /* 0x80000020000f7882 */ /* 0x000fe20000000000 */
[----:B------:R-:W-:Y:S01]  /*1890*/  UMOV UR16, UR12 ;  /* 0x0000000c00107c82 */ /* 0x000fe20008000000 */
[----:B------:R-:W-:Y:S01]  /*18a0*/  UMOV UR17, UR13 ;  /* 0x0000000d00117c82 */ /* 0x000fe20008000000 */
[----:B------:R-:W-:Y:S01]  /*18b0*/  UMOV UR19, 0x80000020 ;  /* 0x8000002000137882 */ /* 0x000fe20000000000 */
[----:B------:R-:W-:Y:S01]  /*18c0*/  UMOV UR20, UR12 ;  /* 0x0000000c00147c82 */ /* 0x000fe20008000000 */
[----:B------:R-:W-:Y:S01]  /*18d0*/  UMOV UR21, UR13 ;  /* 0x0000000d00157c82 */ /* 0x000fe20008000000 */
[----:B------:R-:W-:Y:S01]  /*18e0*/  UMOV UR23, 0x80000020 ;  /* 0x8000002000177882 */ /* 0x000fe20000000000 */
        /* <DEDUP_REMOVED lines=8> */
[----:B------:R-:W-:Y:S01]  /*1970*/  IMAD.MOV.U32 R100, RZ, RZ, RZ ;  /* 0x000000ffff647224 */ /* 0x000fe200078e00ff */
[----:B------:R-:W-:Y:S02]  /*1980*/  CS2R R102, SRZ ;  /* 0x0000000000667805 */ /* 0x000fe4000001ff00 */
[----:B------:R-:W-:Y:S02]  /*1990*/  CS2R R104, SRZ ;  /* 0x0000000000687805 */ /* 0x000fe4000001ff00 */
[----:B------:R-:W-:Y:S02]  /*19a0*/  CS2R R106, SRZ ;  /* 0x00000000006a7805 */ /* 0x000fe4000001ff00 */
[----:B------:R-:W-:Y:S02]  /*19b0*/  CS2R R108, SRZ ;  /* 0x00000000006c7805 */ /* 0x000fe4000001ff00 */
[----:B------:R-:W-:Y:S01]  /*19c0*/  CS2R R110, SRZ ;  /* 0x00000000006e7805 */ /* 0x000fe2000001ff00 */
[----:B------:R-:W-:Y:S04]  /*19d0*/  QGMMA.64x16x32.F32.E4M3.E4M3 R64, gdesc[UR12], R64 ;  /* 0x002000000c4079f3 */ /* 0x000fe80008700840 */
[----:B------:R-:W-:Y:S04]  /*19e0*/  QGMMA.64x16x32.F32.E4M3.E4M3 R48, gdesc[UR16], R48 ;  /* 0x00200000103079f3 */ /* 0x000fe80008700830 */
[----:B------:R-:W-:Y:S01]  /*19f0*/  QGMMA.64x16x32.F32.E4M3.E4M3 R32, gdesc[UR20], R32 ;  /* 0x00200000142079f3 */ /* 0x000fe20008700820 */
[----:B------:R-:W-:Y:S01]  /*1a00*/  UMOV UR20, UR7 ;  /* 0x0000000700147c82 */ /* 0x000fe20008000000 */
[----:B------:R-:W-:Y:S01]  /*1a10*/  ULDC UR7, c[0x0][0x50c] ;  /* 0x0001430000077ab9 */ /* 0x000fe20000000800 */
[----:B------:R-:W-:Y:S01]  /*1a20*/  UMOV UR21, 0x80000020 ;  /* 0x8000002000157882 */ /* 0x000fe20000000000 */
[----:B------:R-:W-:Y:S01]  /*1a30*/  UISETP.NE.AND UP0, UPT, UR7, 0x2, UPT ;  /* 0x000000020700788c */ /* 0x000fe2000bf05270 */
[----:B------:R-:W-:Y:S01]  /*1a40*/  UMOV UR16, UR20 ;  /* 0x0000001400107c82 */ /* 0x000fe20008000000 */
[----:B------:R-:W-:-:S02]  /*1a50*/  UMOV UR17, UR21 ;  /* 0x0000001500117c82 */ /* 0x000fc40008000000 */
[----:B------:R-:W-:Y:S01]  /*1a60*/  USEL UR7, URZ, 0x1, UP0 ;  /* 0x000000013f077887 */ /* 0x000fe20008000000 */
[----:B------:R-:W-:Y:S01]  /*1a70*/  QGMMA.64x16x32.F32.E4M3.E4M3 R24, gdesc[UR20], R24 ;  /* 0x00200000141879f3 */ /* 0x000fe20008700818 */
[----:B------:R-:W-:Y:S01]  /*1a80*/  UMOV UR12, UR20 ;  /* 0x00000014000c7c82 */ /* 0x000fe20008000000 */
[----:B------:R-:W-:Y:S02]  /*1a90*/  UMOV UR13, UR21 ;  /* 0x00000015000d7c82 */ /* 0x000fe40008000000 */
[----:B------:R-:W-:Y:S01]  /*1aa0*/  QGMMA.64x16x32.F32.E4M3.E4M3 R40, gdesc[UR16], R40 ;  /* 0x00200000102879f3 */ /* 0x000fe20008700828 */
[----:B------:R-:W-:-:S03]  /*1ab0*/  ISETP.NE.AND P0, PT, RZ, UR7, PT ;  /* 0x00000007ff007c0c */ /* 0x000fc6000bf05270 */
[----:B------:R-:W-:Y:S10]  /*1ac0*/  QGMMA.64x16x32.F32.E4M3.E4M3 R56, gdesc[UR12], R56, gsb0 ;  /* 0x002000000c3879f3 */ /* 0x000ff40008000838 */
[----:B------:R-:W-:Y:S05]  /*1ad0*/  @!P0 BRA `(.L_x_19) ;  /* 0x0000000000c88947 */ /* 0x000fea0003800000 */
[----:B------:R-:W-:Y:S02]  /*1ae0*/  WARPGROUP.DEPBAR.LE gsb0, 0x0 ;  /* 0x00008000000079c5 */ /* 0x000fe40000010000 */
[----:B------:R-:W-:-:S01]  /*1af0*/  FADD R111, RZ, R64 ;  /* 0x00000040ff6f7221 */ /* 0x000fc20000000000 */
[----:B------:R-:W-:Y:S01]  /*1b00*/  FADD R110, RZ, R65 ;  /* 0x00000041ff6e7221 */ /* 0x000fe20000000000 */
        /* <DEDUP_REMOVED lines=46> */
[----:B------:R-:W-:-:S06]  /*1df0*/  UMOV UR6, URZ ;  /* 0x0000003f00067c82 */ /* 0x000fcc0008000000 */
.L_x_19:
[----:B------:R-:W-:-:S04]  /*1e00*/  UIADD3 UR17, UR5, 0x1, URZ ;  /* 0x0000000105117890 */ /* 0x000fc8000fffe03f */
[----:B------:R-:W-:-:S04]  /*1e10*/  UISETP.NE.AND UP0, UPT, UR17, 0xb, UPT ;  /* 0x0000000b1100788c */ /* 0x000fc8000bf05270 */
[----:B------:R-:W-:Y:S02]  /*1e20*/  USEL UR8, URZ, 0x1, UP0 ;  /* 0x000000013f087887 */ /* 0x000fe40008000000 */
[----:B------:R-:W-:Y:S02]  /*1e30*/  USEL UR17, UR17, URZ, UP0 ;  /* 0x0000003f11117287 */ /* 0x000fe40008000000 */
[----:B------:R-:W-:-:S06]  /*1e40*/  ULOP3.LUT UR8, UR4, UR8, URZ, 0x3c, !UPT ;  /* 0x0000000804087292 */ /* 0x000fcc000f8e3c3f */
[----:B------:R-:W-:Y:S01]  /*1e50*/  IMAD.U32 R13, RZ, RZ, UR8 ;  /* 0x00000008ff0d7e24 */ /* 0x000fe2000f8e00ff */
[----:B------:R-:W-:-:S06]  /*1e60*/  UMOV UR8, 0x1 ;  /* 0x0000000100087882 */ /* 0x000fcc0000000000 */
.L_x_14:
[----:B------:R-:W-:-:S04]  /*1e70*/  UISETP.LT.AND UP0, UPT, UR9, 0x1, UPT ;  /* 0x000000010900788c */ /* 0x000fc8000bf01270 */
[----:B------:R-:W-:-:S04]  /*1e80*/  USEL UR12, UR9, 0x1, UP0 ;  /* 0x00000001090c7887 */ /* 0x000fc80008000000 */
[----:B------:R-:W-:-:S04]  /*1e90*/  UIADD3 UR12, UR9, -UR12, URZ ;  /* 0x8000000c090c7290 */ /* 0x000fc8000fffe03f */
[----:B------:R-:W-:-:S06]  /*1ea0*/  UISETP.GE.AND UP0, UPT, UR12, 0x1, UPT ;  /* 0x000000010c00788c */ /* 0x000fcc000bf06270 */
[----:B------:R-:W-:-:S13]  /*1eb0*/  PLOP3.LUT P0, PT, PT, PT, UP0, 0x80, 0x0 ;  /* 0x000000000000781c */ /* 0x000fda0003f0f008 */
[----:B------:R-:W-:Y:S05]  /*1ec0*/  @!P0 BRA `(.L_x_20) ;  /* 0x00000008006c8947 */ /* 0x000fea0003800000 */
[----:B------:R-:W-:Y:S01]  /*1ed0*/  IMAD.U32 R8, RZ, RZ, UR12 ;  /* 0x0000000cff087e24 */ /* 0x000fe2000f8e00ff */
[----:B------:R-:W-:Y:S01]  /*1ee0*/  UMOV UR16, UR5 ;  /* 0x0000000500107c82 */ /* 0x000fe20008000000 */
[----:B------:R-:W-:-:S05]  /*1ef0*/  ULDC UR18, c[0x0][0x50c] ;  /* 0x0001430000127ab9 */ /* 0x000fca0000000800 */
.L_x_28:
[----:B------:R-:W-:-:S13]  /*1f00*/  ISETP.NE.AND P1, PT, R112, 0x3, PT ;  /* 0x000000037000780c */ /* 0x000fda0003f25270 */
[----:B01----:R-:W-:Y:S05]  /*1f10*/  @!P1 BRA `(.L_x_21) ;  /* 0x0000000000049947 */ /* 0x003fea0003800000 */
[----:B------:R-:W-:Y:S01]  /*1f20*/  BPT.TRAP 0x1 ;  /* 0x000000040000795c */ /* 0x000fe20000300000 */
.L_x_21:
[----:B------:R-:W0:Y:S01]  /*1f30*/  S2UR UR12, SR_CgaCtaId ;  /* 0x00000000000c79c3 */ /* 0x000e220000008800 */
[----:B------:R-:W-:Y:S01]  /*1f40*/  UMOV UR11, 0x400 ;  /* 0x00000400000b7882 */ /* 0x000fe20000000000 */
[----:B------:R-:W-:Y:S01]  /*1f50*/  SHF.L.U32 R9, R13, 0x1f, RZ ;  /* 0x0000001f0d097819 */ /* 0x000fe200000006ff */
[----:B0-----:R-:W-:-:S04]  /*1f60*/  ULEA UR11, UR12, UR11, 0x18 ;  /* 0x0000000b0c0b7291 */ /* 0x001fc8000f8ec03f */
[----:B------:R-:W-:-:S09]  /*1f70*/  ULEA UR12, UR17, UR11, 0x3 ;  /* 0x0000000b110c7291 */ /* 0x000fd2000f8e183f */
[----:B------:R0:W1:Y:S01]  /*1f80*/  SYNCS.PHASECHK.TRANS64.TRYWAIT P0, [UR12], R9 ;  /* 0x00000009ff0075a7 */ /* 0x000062000800014c */
[----:B------:R-:W-:Y:S05]  /*1f90*/  @!P1 BRA `(.L_x_22) ;  /* 0x0000000000049947 */ /* 0x000fea0003800000 */
[----:B------:R-:W-:Y:S01]  /*1fa0*/  BPT.TRAP 0x1 ;  /* 0x000000040000795c */ /* 0x000fe20000300000 */
.L_x_22:
[----:B-1----:R-:W-:Y:S05]  /*1fb0*/  @P0 BRA `(.L_x_23) ;  /* 0x0000000000080947 */ /* 0x002fea0003800000 */
[----:B------:R-:W1:Y:S02]  /*1fc0*/  SYNCS.PHASECHK.TRANS64.TRYWAIT P0, [UR12], R9 ;  /* 0x00000009ff0075a7 */ /* 0x000e64000800014c */
[----:B-1----:R-:W-:Y:S05]  /*1fd0*/  @!P0 BRA `(.L_x_24) ;  /* 0x0000006400fc8947 */ /* 0x002fea0003800000 */
.L_x_23:
[----:B------:R-:W-:Y:S01]  /*1fe0*/  UIADD3 UR12, UR11, 0x2c180, URZ ;  /* 0x0002c1800b0c7890 */ /* 0x000fe2000fffe03f */
[----:B------:R-:W-:Y:S01]  /*1ff0*/  WARPGROUP.ARRIVE ;  /* 0x00000000000079c5 */ /* 0x000fe20000000000 */
[----:B------:R-:W-:Y:S02]  /*2000*/  UISETP.NE.AND UP0, UPT, UR7, URZ, UPT ;  /* 0x0000003f0700728c */ /* 0x000fe4000bf05270 */
[----:B------:R-:W-:Y:S02]  /*2010*/  USHF.R.U32.HI UR12, URZ, 0x4, UR12 ;  /* 0x000000043f0c7899 */ /* 0x000fe4000801160c */
[----:B------:R-:W-:Y:S02]  /*2020*/  USEL UR8, UR8, URZ, !UP0 ;  /* 0x0000003f08087287 */ /* 0x000fe4000c000000 */
[----:B------:R-:W-:Y:S02]  /*2030*/  ULOP3.LUT UR12, UR12, 0x3fff, URZ, 0xc0, !UPT ;  /* 0x00003fff0c0c7892 */ /* 0x000fe4000f8ec03f */
[----:B------:R-:W-:-:S02]  /*2040*/  ULOP3.LUT UR7, UR10, 0x10000, URZ, 0xfc, !UPT ;  /* 0x000100000a077892 */ /* 0x000fc4000f8efc3f */
[----:B------:R-:W-:Y:S02]  /*2050*/  ULOP3.LUT UR12, UR12, 0x10000, URZ, 0xfc, !UPT ;  /* 0x000100000c0c7892 */ /* 0x000fe4000f8efc3f */
[----:B------:R-:W-:Y:S02]  /*2060*/  UISETP.NE.U32.AND UP0, UPT, UR8, URZ, UPT ;  /* 0x0000003f0800728c */ /* 0x000fe4000bf05070 */
[----:B------:R-:W-:Y:S02]  /*2070*/  UIMAD UR14, UR17, 0xc0, UR12 ;  /* 0x000000c0110e78a4 */ /* 0x000fe4000f8e020c */
[----:B------:R-:W-:Y:S02]  /*2080*/  ULEA UR7, UR17, UR7, 0xa ;  /* 0x0000000711077291 */ /* 0x000fe4000f8e503f */
[----:B------:R-:W-:Y:S02]  /*2090*/  UIADD3 UR22, UR14, 0x40, URZ ;  /* 0x000000400e167890 */ /* 0x000fe4000fffe03f */
[----:B------:R-:W-:-:S02]  /*20a0*/  UIADD3 UR26, UR14, 0x80, URZ ;  /* 0x000000800e1a7890 */ /* 0x000fc4000fffe03f */
[----:B------:R-:W-:Y:S02]  /*20b0*/  UIADD3 UR8, UR7, 0x200, URZ ;  /* 0x0000020007087890 */ /* 0x000fe4000fffe03f */
[----:B------:R-:W-:Y:S01]  /*20c0*/  UMOV UR12, UR7 ;  /* 0x00000007000c7c82 */ /* 0x000fe20008000000 */
[----:B------:R-:W-:Y:S01]  /*20d0*/  UMOV UR13, 0x80000020 ;  /* 0x80000020000d7882 */ /* 0x000fe20000000000 */
[----:B------:R-:W-:Y:S01]  /*20e0*/  UMOV UR15, 0x80000020 ;  /* 0x80000020000f7882 */ /* 0x000fe20000000000 */
[----:B------:R-:W-:Y:S01]  /*20f0*/  UMOV UR20, UR12 ;  /* 0x0000000c00147c82 */ /* 0x000fe20008000000 */
[----:B------:R-:W-:Y:S01]  /*2100*/  UMOV UR21, UR13 ;  /* 0x0000000d00157c82 */ /* 0x000fe20008000000 */
[----:B------:R-:W-:Y:S01]  /*2110*/  UMOV UR23, 0x80000020 ;  /* 0x8000002000177882 */ /* 0x000fe20000000000 */
[----:B------:R-:W-:Y:S01]  /*2120*/  QGMMA.64x16x32.F32.E4M3.E4M3 R64, gdesc[UR12], R64, UP0 ;  /* 0x002000000c4079f3 */ /* 0x000fe2000bf00840 */
[----:B------:R-:W-:Y:S01]  /*2130*/  UMOV UR24, UR12 ;  /* 0x0000000c00187c82 */ /* 0x000fe20008000000 */
[----:B------:R-:W-:Y:S01]  /*2140*/  UMOV UR25, UR13 ;  /* 0x0000000d00197c82 */ /* 0x000fe20008000000 */
[----:B------:R-:W-:Y:S01]  /*2150*/  UMOV UR27, 0x80000020 ;  /* 0x80000020001b7882 */ /* 0x000fe20000000000 */
[----:B------:R-:W-:Y:S01]  /*2160*/  QGMMA.64x16x32.F32.E4M3.E4M3 R48, gdesc[UR20], R48, UP0 ;  /* 0x00200000143079f3 */ /* 0x000fe2000bf00830 */
[----:B------:R-:W-:-:S02]  /*2170*/  UIADD3 UR12, UR7, 0x2, URZ ;  /* 0x00000002070c7890 */ /* 0x000fc4000fffe03f */
[----:B------:R-:W-:Y:S01]  /*2180*/  UIADD3 UR7, UR7, 0x202, URZ ;  /* 0x0000020207077890 */ /* 0x000fe2000fffe03f */
[----:B------:R-:W-:Y:S01]  /*2190*/  QGMMA.64x16x32.F32.E4M3.E4M3 R32, gdesc[UR24], R32, UP0 ;  /* 0x00200000182079f3 */ /* 0x000fe2000bf00820 */
[----:B------:R-:W-:Y:S01]  /*21a0*/  UMOV UR24, UR8 ;  /* 0x0000000800187c82 */ /* 0x000fe20008000000 */
[----:B------:R-:W-:Y:S01]  /*21b0*/  UMOV UR25, 0x80000020 ;  /* 0x8000002000197882 */ /* 0x000fe20000000000 */
[----:B------:R-:W-:Y:S01]  /*21c0*/  UMOV UR20, UR24 ;  /* 0x0000001800147c82 */ /* 0x000fe20008000000 */
[----:B------:R-:W-:Y:S01]  /*21d0*/  QGMMA.64x16x32.F32.E4M3.E4M3 R24, gdesc[UR24], R24, UP0 ;  /* 0x00200000181879f3 */ /* 0x000fe2000bf00818 */
[----:B------:R-:W-:Y:S01]  /*21e0*/  UMOV UR21, UR25 ;  /* 0x0000001900157c82 */ /* 0x000fe20008000000 */
[----:B------:R-:W-:Y:S01]  /*21f0*/  UMOV UR26, UR14 ;  /* 0x0000000e001a7c82 */ /* 0x000fe20008000000 */
[----:B------:R-:W-:Y:S01]  /*2200*/  UMOV UR27, UR15 ;  /* 0x0000000f001b7c82 */ /* 0x000fe20008000000 */
[----:B------:R-:W-:Y:S01]  /*2210*/  QGMMA.64x16x32.F32.E4M3.E4M3 R40, gdesc[UR20], R40, UP0 ;  /* 0x00200000142879f3 */ /* 0x000fe2000bf00828 */
[----:B------:R-:W-:-:S02]  /*2220*/  UIADD3 UR8, UR14, 0x2, URZ ;  /* 0x000000020e087890 */ /* 0x000fc4000fffe03f */
[----:B------:R-:W-:Y:S01]  /*2230*/  UIADD3 UR22, UR14, 0x42, URZ ;  /* 0x000000420e167890 */ /* 0x000fe2000fffe03f */
[----:B------:R-:W-:Y:S01]  /*2240*/  QGMMA.64x16x32.F32.E4M3.E4M3 R56, gdesc[UR24], R56, UP0 ;  /* 0x00200000183879f3 */ /* 0x000fe2000bf00838 */
[----:B------:R-:W-:Y:S01]  /*2250*/  UIADD3 UR26, UR14, 0x82, URZ ;  /* 0x000000820e1a7890 */ /* 0x000fe2000fffe03f */
[----:B------:R-:W-:Y:S02]  /*2260*/  UMOV UR13, 0x80000020 ;  /* 0x80000020000d7882 */ /* 0x000fe40000000000 */
[----:B------:R-:W-:Y:S01]  /*2270*/  UMOV UR14, UR8 ;  /* 0x00000008000e7c82 */ /* 0x000fe20008000000 */
[----:B------:R-:W-:Y:S01]  /*2280*/  UMOV UR15, 0x80000020 ;  /* 0x80000020000f7882 */ /* 0x000fe20000000000 */
[----:B------:R-:W-:Y:S01]  /*2290*/  UMOV UR20, UR12 ;  /* 0x0000000c00147c82 */ /* 0x000fe20008000000 */
[----:B------:R-:W-:Y:S01]  /*22a0*/  UMOV UR21, UR13 ;  /* 0x0000000d00157c82 */ /* 0x000fe20008000000 */
[----:B------:R-:W-:Y:S01]  /*22b0*/  UMOV UR23, 0x80000020 ;  /* 0x8000002000177882 */ /* 0x000fe20000000000 */
[----:B------:R-:W-:Y:S01]  /*22c0*/  UMOV UR24, UR12 ;  /* 0x0000000c00187c82 */ /* 0x000fe20008000000 */
[----:B------:R-:W-:Y:S01]  /*22d0*/  UMOV UR25, UR13 ;  /* 0x0000000d00197c82 */ /* 0x000fe20008000000 */
[----:B------:R-:W-:Y:S01]  /*22e0*/  UMOV UR27, 0x80000020 ;  /* 0x80000020001b7882 */ /* 0x000fe20000000000 */
[----:B------:R-:W-:-:S04]  /*22f0*/  UIADD3 UR6, UR6, 0x2, URZ ;  /* 0x0000000206067890 */ /* 0x000fc8000fffe03f */
[----:B------:R-:W-:Y:S01]  /*2300*/  UISETP.NE.AND UP0, UPT, UR6, UR18, UPT ;  /* 0x000000120600728c */ /* 0x000fe2000bf05270 */
[----:B------:R-:W-:Y:S04]  /*2310*/  QGMMA.64x16x32.F32.E4M3.E4M3 R64, gdesc[UR12], R64 ;  /* 0x002000000c4079f3 */ /* 0x000fe80008700840 */
[----:B------:R-:W-:Y:S04]  /*2320*/  QGMMA.64x16x32.F32.E4M3.E4M3 R48, gdesc[UR20], R48 ;  /* 0x00200000143079f3 */ /* 0x000fe80008700830 */
[----:B------:R-:W-:Y:S01]  /*2330*/  QGMMA.64x16x32.F32.E4M3.E4M3 R32, gdesc[UR24], R32 ;  /* 0x00200000182079f3 */ /* 0x000fe20008700820 */
[----:B------:R-:W-:Y:S01]  /*2340*/  UMOV UR24, UR7 ;  /* 0x0000000700187c82 */ /* 0x000fe20008000000 */
[----:B------:R-:W-:Y:S01]  /*2350*/  UMOV UR25, 0x80000020 ;  /* 0x8000002000197882 */ /* 0x000fe20000000000 */
[----:B------:R-:W-:Y:S01]  /*2360*/  UMOV UR20, UR24 ;  /* 0x0000001800147c82 */ /* 0x000fe20008000000 */
[----:B------:R-:W-:Y:S01]  /*2370*/  UMOV UR21, UR25 ;  /* 0x0000001900157c82 */ /* 0x000fe20008000000 */
[----:B------:R-:W-:Y:S01]  /*2380*/  QGMMA.64x16x32.F32.E4M3.E4M3 R24, gdesc[UR24], R24 ;  /* 0x00200000181879f3 */ /* 0x000fe20008700818 */
[----:B------:R-:W-:Y:S01]  /*2390*/  UMOV UR12, UR24 ;  /* 0x00000018000c7c82 */ /* 0x000fe20008000000 */
[----:B------:R-:W-:Y:S01]  /*23a0*/  UMOV UR13, UR25 ;  /* 0x00000019000d7c82 */ /* 0x000fe20008000000 */
[----:B------:R-:W-:Y:S01]  /*23b0*/  USEL UR7, URZ, 0x1, UP0 ;  /* 0x000000013f077887 */ /* 0x000fe20008000000 */
[----:B------:R-:W-:Y:S04]  /*23c0*/  QGMMA.64x16x32.F32.E4M3.E4M3 R40, gdesc[UR20], R40 ;  /* 0x00200000142879f3 */ /* 0x000fe80008700828 */
[----:B------:R-:W-:Y:S01]  /*23d0*/  QGMMA.64x16x32.F32.E4M3.E4M3 R56, gdesc[UR12], R56, gsb0 ;  /* 0x002000000c3879f3 */ /* 0x000fe20008000838 */
[----:B------:R-:W-:-:S02]  /*23e0*/  ISETP.NE.AND P0, PT, RZ, UR7, PT ;  /* 0x00000007ff007c0c */ /* 0x000fc4000bf05270 */
[----:B------:R-:W-:-:S11]  /*23f0*/  WARPGROUP.DEPBAR.LE gsb0, 0x1 ;  /* 0x00008000000079c5 */ /* 0x000fd60000010100 */
[----:B------:R-:W-:Y:S05]  /*2400*/  @!P0 BRA `(.L_x_25) ;  /* 0x0000000000c88947 */ /* 0x000fea0003800000 */
[----:B------:R-:W-:Y:S02]  /*2410*/  WARPGROUP.DEPBAR.LE gsb0, 0x0 ;  /* 0x00008000000079c5 */ /* 0x000fe40000010000 */
[----:B------:R-:W-:-:S01]  /*2420*/  FADD R111, R64, R111 ;  /* 0x0000006f406f7221 */ /* 0x000fc20000000000 */
[----:B------:R-:W-:Y:S01]  /*2430*/  FADD R110, R65, R110 ;  /* 0x0000006e416e7221 */ /* 0x000fe20000000000 */
        /* <DEDUP_REMOVED lines=46> */
[----:B------:R-:W-:-:S06]  /*2720*/  UMOV UR6, URZ ;  /* 0x0000003f00067c82 */ /* 0x000fcc0008000000 */
.L_x_25:
[----:B------:R-:W-:Y:S05]  /*2730*/  @!P1 BRA `(.L_x_26) ;  /* 0x0000000000049947 */ /* 0x000fea0003800000 */
[----:B------:R-:W-:Y:S01]  /*2740*/  BPT.TRAP 0x1 ;  /* 0x000000040000795c */ /* 0x000fe20000300000 */
.L_x_26:
[----:B------:R-:W-:Y:S01]  /*2750*/  ULEA UR8, UR16, UR11, 0x3 ;  /* 0x0000000b10087291 */ /* 0x000fe2000f8e183f */
[----:B------:R-:W-:-:S03]  /*2760*/  ISETP.GT.U32.AND P0, PT, R4, 0x1, PT ;  /* 0x000000010400780c */ /* 0x000fc60003f04070 */
[----:B------:R-:W-:-:S04]  /*2770*/  UIADD3 UR8, UR8, 0x58, URZ ;  /* 0x0000005808087890 */ /* 0x000fc8000fffe03f */
[----:B------:R-:W-:-:S09]  /*2780*/  UPRMT UR8, URZ, 0x654, UR8 ;  /* 0x000006543f087896 */ /* 0x000fd20008000008 */
[----:B------:R-:W-:Y:S01]  /*2790*/  SYNCS.ARRIVE.TRANS64.RED.A1T0 RZ, [UR8], RZ ;  /* 0x000000ffffff79a7 */ /* 0x000fe20008100408 */
[----:B------:R-:W-:Y:S05]  /*27a0*/  @P0 BRA `(.L_x_27) ;  /* 0x0000000000040947 */ /* 0x000fea0003800000 */
[----:B------:R-:W-:Y:S01]  /*27b0*/  BPT.TRAP 0x1 ;  /* 0x000000040000795c */ /* 0x000fe20000300000 */
.L_x_27:
[----:B------:R-:W-:Y:S01]  /*27c0*/  UIADD3 UR17, UR17, 0x1, URZ ;  /* 0x0000000111117890 */ /* 0x000fe2000fffe03f */
[C---:B------:R-:W-:Y:S01]  /*27d0*/  ISETP.GT.AND P0, PT, R8.reuse, 0x1, PT ;  /* 0x000000010800780c */ /* 0x040fe20003f04270 */
[----:B------:R-:W-:Y:S01]  /*27e0*/  UIADD3 UR16, UR16, 0x1, URZ ;  /* 0x0000000110107890 */ /* 0x000fe2000fffe03f */
[----:B------:R-:W-:Y:S01]  /*27f0*/  VIADD R8, R8, 0xffffffff ;  /* 0xffffffff08087836 */ /* 0x000fe20000000000 */
[----:B------:R-:W-:Y:S02]  /*2800*/  UISETP.NE.AND UP0, UPT, UR17, 0xb, UPT ;  /* 0x0000000b1100788c */ /* 0x000fe4000bf05270 */
[----:B------:R-:W-:Y:S02]  /*2810*/  UISETP.NE.AND UP1, UPT, UR16, 0xb, UPT ;  /* 0x0000000b1000788c */ /* 0x000fe4000bf25270 */
[----:B------:R-:W-:Y:S02]  /*2820*/  USEL UR8, URZ, 0x1, UP0 ;  /* 0x000000013f087887 */ /* 0x000fe40008000000 */
[----:B------:R-:W-:-:S02]  /*2830*/  USEL UR17, UR17, URZ, UP0 ;  /* 0x0000003f11117287 */ /* 0x000fc40008000000 */
[----:B------:R-:W-:Y:S02]  /*2840*/  USEL UR16, UR16, URZ, UP1 ;  /* 0x0000003f10107287 */ /* 0x000fe40008800000 */
[----:B------:R-:W-:Y:S01]  /*2850*/  LOP3.LUT R13, R13, UR8, RZ, 0x3c, !PT ;  /* 0x000000080d0d7c12 */ /* 0x000fe2000f8e3cff */
[----:B------:R-:W-:Y:S01]  /*2860*/  UMOV UR8, 0x1 ;  /* 0x0000000100087882 */ /* 0x000fe20000000000 */
[----:B------:R-:W-:Y:S08]  /*2870*/  @P0 BRA `(.L_x_28) ;  /* 0xfffffff400a00947 */ /* 0x000ff0000383ffff */
.L_x_20:
[----:B------:R-:W-:Y:S01]  /*2880*/  UISETP.NE.AND UP0, UPT, UR6, URZ, UPT ;  /* 0x0000003f0600728c */ /* 0x000fe2000bf05270 */
[----:B------:R-:W4:Y:S03]  /*2890*/  LDC R8, c[0x0][0x28c] ;  /* 0x0000a300ff087b82 */ /* 0x000f260000000800 */
[----:B------:R-:W-:-:S06]  /*28a0*/  USEL UR6, URZ, 0x1, !UP0 ;  /* 0x000000013f067887 */ /* 0x000fcc000c000000 */
[----:B------:R-:W-:Y:S02]  /*28b0*/  ISETP.NE.AND P0, PT, RZ, UR6, PT ;  /* 0x00000006ff007c0c */ /* 0x000fe4000bf05270 */
[----:B----4-:R-:W-:-:S11]  /*28c0*/  ISETP.GE.AND P1, PT, R8, 0x1, PT ;  /* 0x000000010800780c */ /* 0x010fd60003f26270 */
[----:B------:R-:W-:Y:S05]  /*28d0*/  @!P0 BRA `(.L_x_29) ;  /* 0x0000000000c48947 */ /* 0x000fea0003800000 */
[----:B------:R-:W-:Y:S02]  /*28e0*/  WARPGROUP.DEPBAR.LE gsb0, 0x0 ;  /* 0x00008000000079c5 */ /* 0x000fe40000010000 */
[----:B------:R-:W-:Y:S01]  /*28f0*/  FADD R111, R64, R111 ;  /* 0x0000006f406f7221 */ /* 0x000fe20000000000 */
        /* <DEDUP_REMOVED lines=46> */
[----:B------:R-:W-:-:S07]  /*2be0*/  FADD R16, R16, R31 ;  /* 0x0000001f10107221 */ /* 0x000fce0000000000 */
.L_x_29:
[----:B------:R-:W-:Y:S02]  /*2bf0*/  WARPGROUP.DEPBAR.LE gsb0, 0x0 ;  /* 0x00008000000079c5 */ /* 0x000fe40000010000 */
[----:B------:R-:W-:Y:S05]  /*2c00*/  @!P1 BRA `(.L_x_30) ;  /* 0x0000000000409947 */ /* 0x000fea0003800000 */
[----:B------:R-:W-:-:S13]  /*2c10*/  ISETP.NE.AND P0, PT, R112, 0x3, PT ;  /* 0x000000037000780c */ /* 0x000fda0003f05270 */
[----:B------:R-:W-:Y:S05]  /*2c20*/  @!P0 BRA `(.L_x_31) ;  /* 0x0000000000048947 */ /* 0x000fea0003800000 */
[----:B------:R-:W-:Y:S01]  /*2c30*/  BPT.TRAP 0x1 ;  /* 0x000000040000795c */ /* 0x000fe20000300000 */
.L_x_31:
[----:B------:R-:W-:Y:S01]  /*2c40*/  UISETP.LT.AND UP0, UPT, UR9, 0x1, UPT ;  /* 0x000000010900788c */ /* 0x000fe2000bf01270 */
[----:B------:R-:W-:-:S03]  /*2c50*/  ISETP.GT.U32.AND P0, PT, R4, 0x1, PT ;  /* 0x000000010400780c */ /* 0x000fc60003f04070 */
[----:B------:R-:W-:-:S04]  /*2c60*/  USEL UR8, UR9, 0x1, UP0 ;  /* 0x0000000109087887 */ /* 0x000fc80008000000 */
[----:B------:R-:W-:-:S04]  /*2c70*/  UIADD3 UR8, UR5, UR9, -UR8 ;  /* 0x0000000905087290 */ /* 0x000fc8000fffe808 */
[----:B------:R-:W-:-:S04]  /*2c80*/  UIMAD.WIDE.U32 UR6, UR8, -0x45d1745d, URZ ;  /* 0xba2e8ba3080678a5 */ /* 0x000fc8000f8e003f */
[----:B------:R-:W-:-:S04]  /*2c90*/  USHF.R.U32.HI UR6, URZ, 0x3, UR7 ;  /* 0x000000033f067899 */ /* 0x000fc80008011607 */
[----:B------:R-:W-:-:S04]  /*2ca0*/  UIMAD UR8, UR6, -0xb, UR8 ;  /* 0xfffffff5060878a4 */ /* 0x000fc8000f8e0208 */
[----:B------:R-:W-:-:S04]  /*2cb0*/  ULEA UR8, UR8, UR11, 0x3 ;  /* 0x0000000b08087291 */ /* 0x000fc8000f8e183f */
[----:B------:R-:W-:-:S04]  /*2cc0*/  UIADD3 UR8, UR8, 0x58, URZ ;  /* 0x0000005808087890 */ /* 0x000fc8000fffe03f */
[----:B------:R-:W-:-:S09]  /*2cd0*/  UPRMT UR8, URZ, 0x654, UR8 ;  /* 0x000006543f087896 */ /* 0x000fd20008000008 */
[----:B------:R-:W-:Y:S01]  /*2ce0*/  SYNCS.ARRIVE.TRANS64.RED.A1T0 RZ, [UR8], RZ ;  /* 0x000000ffffff79a7 */ /* 0x000fe20008100408 */
[----:B------:R-:W-:Y:S05]  /*2cf0*/  @P0 BRA `(.L_x_30) ;  /* 0x0000000000040947 */ /* 0x000fea0003800000 */
[----:B------:R-:W-:Y:S01]  /*2d00*/  BPT.TRAP 0x1 ;  /* 0x000000040000795c */ /* 0x000fe20000300000 */
.L_x_30:
[----:B------:R-:W4:Y:S01]  /*2d10*/  LDC R14, c[0x0][0x288] ;  /* 0x0000a200ff0e7b82 */ /* 0x000f220000000800 */
[--C-:B------:R-:W-:Y:S01]  /*2d20*/  SHF.R.U32.HI R8, RZ, 0x2, R0.reuse ;  /* 0x00000002ff087819 */ /* 0x100fe20000011600 */
[----:B------:R-:W-:Y:S01]  /*2d30*/  IMAD R33, R11, 0x30, RZ ;  /* 0x000000300b217824 */ /* 0x000fe200078e02ff */
[----:B------:R-:W-:Y:S01]  /*2d40*/  SHF.R.U32.HI R13, RZ, 0x7, R0 ;  /* 0x00000007ff0d7819 */ /* 0x000fe20000011600 */
[----:B------:R-:W-:Y:S01]  /*2d50*/  UIADD3 UR5, UR9, UR5, URZ ;  /* 0x0000000509057290 */ /* 0x000fe2000fffe03f */
[----:B01----:R-:W-:Y:S01]  /*2d60*/  LOP3.LUT R9, R8, 0x7, RZ, 0xc0, !PT ;  /* 0x0000000708097812 */ /* 0x003fe200078ec0ff */
[C---:B------:R-:W-:Y:S01]  /*2d70*/  IMAD.SHL.U32 R26, R0.reuse, 0x2, RZ ;  /* 0x00000002001a7824 */ /* 0x040fe200078e00ff */
[----:B------:R-:W-:Y:S01]  /*2d80*/  LOP3.LUT R8, R13, 0x1, RZ, 0xc0, !PT ;  /* 0x000000010d087812 */ /* 0x000fe200078ec0ff */
[----:B------:R-:W-:Y:S01]  /*2d90*/  UISETP.GT.U32.AND UP0, UPT, UR5, 0xa, UPT ;  /* 0x0000000a0500788c */ /* 0x000fe2000bf04070 */
[C---:B------:R-:W-:Y:S01]  /*2da0*/  LOP3.LUT R13, R0.reuse, 0x3, RZ, 0xc0, !PT ;  /* 0x00000003000d7812 */ /* 0x040fe200078ec0ff */
[----:B------:R-:W-:Y:S01]  /*2db0*/  ULDC UR12, c[0x0][0x284] ;  /* 0x0000a100000c7ab9 */ /* 0x000fe20000000800 */
[----:B------:R-:W-:Y:S01]  /*2dc0*/  LOP3.LUT R12, R0, 0x60, RZ, 0xc0, !PT ;  /* 0x00000060000c7812 */ /* 0x000fe200078ec0ff */
[----:B------:R-:W-:Y:S01]  /*2dd0*/  UISETP.LT.U32.AND UP0, UPT, UR9, 0xb, UP0 ;  /* 0x0000000b0900788c */ /* 0x000fe20008701070 */
[----:B------:R-:W-:Y:S01]  /*2de0*/  SHF.R.S32.HI R29, RZ, 0x1f, R101 ;  /* 0x0000001fff1d7819 */ /* 0x000fe20000011465 */
[----:B------:R-:W-:Y:S01]  /*2df0*/  UISETP.GE.U32.AND UP1, UPT, UR9, 0xb, UPT ;  /* 0x0000000b0900788c */ /* 0x000fe2000bf26070 */
[----:B------:R-:W-:Y:S01]  /*2e00*/  SHF.R.U32.HI R12, RZ, 0x1, R12 ;  /* 0x00000001ff0c7819 */ /* 0x000fe2000001160c */
[----:B------:R-:W-:Y:S01]  /*2e10*/  IMAD.SHL.U32 R24, R8, 0x40, RZ ;  /* 0x0000004008187824 */ /* 0x000fe200078e00ff */
[----:B------:R-:W-:Y:S01]  /*2e20*/  LOP3.LUT R26, R33, 0x6, R26, 0xf8, !PT ;  /* 0x00000006211a7812 */ /* 0x000fe200078ef81a */
[----:B------:R-:W-:Y:S01]  /*2e30*/  ULDC.64 UR10, c[0x0][0x5d0] ;  /* 0x00017400000a7ab9 */ /* 0x000fe20000000a00 */
[--C-:B------:R-:W-:Y:S01]  /*2e40*/  IADD3 R15, RZ, -R12, -R9.reuse ;  /* 0x8000000cff0f7210 */ /* 0x100fe20007ffe809 */
[----:B------:R-:W-:Y:S01]  /*2e50*/  UIMAD.WIDE.U32 UR6, UR5, -0x45d1745d, URZ ;  /* 0xba2e8ba3050678a5 */ /* 0x000fe2000f8e003f */
[----:B------:R-:W-:Y:S01]  /*2e60*/  SHF.R.S32.HI R27, RZ, 0x1f, R26 ;  /* 0x0000001fff1b7819 */ /* 0x000fe2000001141a */
[----:B------:R-:W-:Y:S01]  /*2e70*/  USEL UR8, URZ, 0x1, !UP0 ;  /* 0x000000013f087887 */ /* 0x000fe2000c000000 */
[----:B------:R-:W-:Y:S01]  /*2e80*/  LOP3.LUT R11, R24, 0x40, R9, 0xe2, !PT ;  /* 0x00000040180b7812 */ /* 0x000fe200078ee209 */
[----:B----4-:R-:W-:Y:S01]  /*2e90*/  IMAD R28, R13, -0x2, R14 ;  /* 0xfffffffe0d1c7824 */ /* 0x010fe200078e020e */
[----:B------:R-:W-:Y:S01]  /*2ea0*/  ISETP.GE.AND P0, PT, R33, R14, PT ;  /* 0x0000000e2100720c */ /* 0x000fe20003f06270 */
[----:B------:R-:W-:Y:S01]  /*2eb0*/  IMAD.SHL.U32 R14, R10, 0x100, RZ ;  /* 0x000001000a0e7824 */ /* 0x000fe200078e00ff */
[----:B------:R-:W-:Y:S01]  /*2ec0*/  USHF.R.U32.HI UR6, URZ, 0x3, UR7 ;  /* 0x000000033f067899 */ /* 0x000fe20008011607 */
[----:B------:R-:W-:Y:S01]  /*2ed0*/  IMAD R15, R8, -0x40, R15 ;  /* 0xffffffc0080f7824 */ /* 0x000fe200078e020f */
[----:B------:R-:W-:Y:S01]  /*2ee0*/  ULOP3.LUT UR4, UR4, UR8, URZ, 0x3c, !UPT ;  /* 0x0000000804047292 */ /* 0x000fe2000f8e3c3f */
[----:B------:R-:W-:Y:S01]  /*2ef0*/  IMAD R8, R29, UR10, RZ ;  /* 0x0000000a1d087c24 */ /* 0x000fe2000f8e02ff */
[----:B------:R-:W-:Y:S01]  /*2f00*/  ISETP.GE.OR P0, PT, R14, UR12, P0 ;  /* 0x0000000c0e007c0c */ /* 0x000fe20008706670 */
[----:B------:R-:W-:Y:S01]  /*2f10*/  IMAD.WIDE R24, R10, 0x100, RZ ;  /* 0x000001000a187825 */ /* 0x000fe200078e02ff */
[----:B------:R-:W-:Y:S01]  /*2f20*/  UIMAD UR5, UR6, -0xb, UR5 ;  /* 0xfffffff5060578a4 */ /* 0x000fe2000f8e0205 */
[----:B------:R-:W-:Y:S01]  /*2f30*/  IADD3 R38, -R14, UR12, R15 ;  /* 0x0000000c0e267c10 */ /* 0x000fe2000fffe10f */
[----:B------:R-:W-:Y:S01]  /*2f40*/  @UP1 ULOP3.LUT UR4, UR4, 0x1, UR6, 0x78, !UPT ;  /* 0x0000000104041892 */ /* 0x000fe2000f8e7806 */
[C---:B------:R-:W-:Y:S01]  /*2f50*/  IMAD R13, R101.reuse, UR11, R8 ;  /* 0x0000000b650d7c24 */ /* 0x040fe2000f8e0208 */
[----:B------:R-:W-:Y:S01]  /*2f60*/  LOP3.LUT R41, R24, R11, R12, 0xfe, !PT ;  /* 0x0000000b18297212 */ /* 0x000fe200078efe0c */
[----:B------:R-:W-:-:S04]  /*2f70*/  IMAD.WIDE.U32 R8, R101, UR10, R26 ;  /* 0x0000000a65087c25 */ /* 0x000fc8000f8e001a */
[----:B------:R-:W-:Y:S02]  /*2f80*/  IMAD.IADD R9, R9, 0x1, R13 ;  /* 0x0000000109097824 */ /* 0x000fe400078e020d */
[----:B------:R-:W-:Y:S02]  /*2f90*/  IMAD.IADD R33, R28, 0x1, -R33 ;  /* 0x000000011c217824 */ /* 0x000fe400078e0a21 */
[----:B------:R-:W-:Y:S01]  /*2fa0*/  IMAD.MOV.U32 R32, RZ, RZ, -0x1 ;  /* 0xffffffffff207424 */ /* 0x000fe200078e00ff */
[----:B------:R-:W-:Y:S06]  /*2fb0*/  @P0 BRA `(.L_x_32) ;  /* 0x0000003400c40947 */ /* 0x000fec0003800000 */
[----:B------:R-:W0:Y:S01]  /*2fc0*/  LDC.64 R30, c[0x0][0x5c8] ;  /* 0x00017200ff1e7b82 */ /* 0x000e220000000a00 */
[----:B------:R-:W-:Y:S01]  /*2fd0*/  ULDC.64 UR6, c[0x0][0x5c0] ;  /* 0x0001700000067ab9 */ /* 0x000fe20000000a00 */
[----:B------:R-:W-:Y:S01]  /*2fe0*/  BSSY B0, `(.L_x_32) ;  /* 0x000036e000007945 */ /* 0x000fe20003800000 */
[-C--:B0-----:R-:W-:Y:S01]  /*2ff0*/  IMAD R10, R25, R30.reuse, RZ ;  /* 0x0000001e190a7224 */ /* 0x081fe200078e02ff */
[----:B------:R-:W-:Y:S01]  /*3000*/  SHF.L.U64.HI R28, R30, 0x3, R31 ;  /* 0x000000031e1c7819 */ /* 0x000fe2000001021f */
[----:B------:R-:W-:-:S04]  /*3010*/  IMAD.WIDE.U32 R8, R41, R30, R8 ;  /* 0x0000001e29087225 */ /* 0x000fc800078e0008 */
[----:B------:R-:W-:Y:S01]  /*3020*/  IMAD R15, R41, R31, R10 ;  /* 0x0000001f290f7224 */ /* 0x000fe200078e020a */
[----:B------:R-:W-:Y:S01]  /*3030*/  IADD3 R14, P3, R8, UR6, RZ ;  /* 0x00000006080e7c10 */ /* 0x000fe2000ff7e0ff */
[C---:B------:R-:W-:Y:S01]  /*3040*/  IMAD.SHL.U32 R13, R30.reuse, 0x8, RZ ;  /* 0x000000081e0d7824 */ /* 0x040fe200078e00ff */
[----:B------:R-:W-:Y:S01]  /*3050*/  LEA R11, P2, R30, R8, 0x7 ;  /* 0x000000081e0b7211 */ /* 0x000fe200078438ff */
[----:B------:R-:W-:-:S03]  /*3060*/  IMAD.IADD R35, R9, 0x1, R15 ;  /* 0x0000000109237824 */ /* 0x000fc600078e020f */
[----:B------:R-:W-:Y:S02]  /*3070*/  IADD3 R12, P1, P0, R8, UR6, R13 ;  /* 0x00000006080c7c10 */ /* 0x000fe4000f83e00d */
[----:B------:R-:W-:Y:S02]  /*3080*/  IADD3.X R15, R35, UR7, RZ, P3, !PT ;  /* 0x00000007230f7c10 */ /* 0x000fe40009ffe4ff */
[----:B---3-5:R-:W-:Y:S02]  /*3090*/  FSETP.NEU.AND P3, PT, R6, RZ, PT ;  /* 0x000000ff0600720b */ /* 0x028fe40003f6d000 */
[----:B------:R-:W-:Y:S02]  /*30a0*/  LEA.HI.X R9, R30, R35, R31, 0x7, P2 ;  /* 0x000000231e097211 */ /* 0x000fe400010f3c1f */
[C---:B------:R-:W-:Y:S02]  /*30b0*/  IADD3 R10, P2, R11.reuse, UR6, RZ ;  /* 0x000000060b0a7c10 */ /* 0x040fe4000ff5e0ff */
[----:B------:R-:W-:-:S02]  /*30c0*/  IADD3 R8, P5, P6, R11, UR6, R13 ;  /* 0x000000060b087c10 */ /* 0x000fc4000febe00d */
[----:B------:R-:W-:Y:S02]  /*30d0*/  IADD3.X R11, R9, UR7, RZ, P2, !PT ;  /* 0x00000007090b7c10 */ /* 0x000fe400097fe4ff */
[--C-:B------:R-:W-:Y:S02]  /*30e0*/  IADD3.X R13, R35, UR7, R28.reuse, P1, P0 ;  /* 0x00000007230d7c10 */ /* 0x100fe40008fe041c */
[----:B------:R-:W-:Y:S01]  /*30f0*/  IADD3.X R9, R9, UR7, R28, P5, P6 ;  /* 0x0000000709097c10 */ /* 0x000fe2000afec41c */
[----:B------:R-:W-:Y:S06]  /*3100*/  @!P3 BRA `(.L_x_33) ;  /* 0x00000028005cb947 */ /* 0x000fec0003800000 */
[----:B------:R-:W-:Y:S01]  /*3110*/  ULDC.64 UR6, c[0x0][0x5b8] ;  /* 0x00016e0000067ab9 */ /* 0x000fe20000000a00 */
[----:B------:R-:W-:Y:S01]  /*3120*/  ISETP.GE.AND P3, PT, R38, 0x1, PT ;  /* 0x000000012600780c */ /* 0x000fe20003f66270 */
[----:B------:R-:W-:Y:S01]  /*3130*/  IMAD R30, R29, UR6, RZ ;  /* 0x000000061d1e7c24 */ /* 0x000fe2000f8e02ff */
[----:B------:R-:W-:Y:S01]  /*3140*/  ULDC.64 UR10, c[0x0][0x5a8] ;  /* 0x00016a00000a7ab9 */ /* 0x000fe20000000a00 */
[----:B------:R-:W-:Y:S01]  /*3150*/  IMAD.WIDE.U32 R28, R101, UR6, R26 ;  /* 0x00000006651c7c25 */ /* 0x000fe2000f8e001a */
[----:B------:R-:W-:Y:S01]  /*3160*/  ISETP.LT.OR P1, PT, R33, 0x1, !P3 ;  /* 0x000000012100780c */ /* 0x000fe20005f21670 */
[----:B------:R-:W-:Y:S02]  /*3170*/  BSSY B1, `(.L_x_34) ;  /* 0x000000c000017945 */ /* 0x000fe40003800000 */
[----:B------:R-:W-:Y:S01]  /*3180*/  IMAD R101, R101, UR7, R30 ;  /* 0x0000000765657c24 */ /* 0x000fe2000f8e021e */
[----:B------:R-:W-:Y:S02]  /*3190*/  ULDC.64 UR6, c[0x0][0x5b0] ;  /* 0x00016c0000067ab9 */ /* 0x000fe40000000a00 */
[----:B------:R-:W-:-:S02]  /*31a0*/  IMAD R30, R25, UR6, RZ ;  /* 0x00000006191e7c24 */ /* 0x000fc4000f8e02ff */
[----:B------:R-:W-:Y:S02]  /*31b0*/  IMAD.IADD R29, R29, 0x1, R101 ;  /* 0x000000011d1d7824 */ /* 0x000fe400078e0265 */
[C-C-:B------:R-:W-:Y:S01]  /*31c0*/  IMAD R31, R41.reuse, UR7, R30.reuse ;  /* 0x00000007291f7c24 */ /* 0x140fe2000f8e021e */
[----:B------:R-:W-:Y:S01]  /*31d0*/  PRMT R30, RZ, 0x7610, R30 ;  /* 0x00007610ff1e7816 */ /* 0x000fe2000000001e */
[----:B------:R-:W-:-:S03]  /*31e0*/  IMAD.WIDE.U32 R26, R41, UR6, R28 ;  /* 0x00000006291a7c25 */ /* 0x000fc6000f8e001c */
[----:B------:R-:W-:-:S04]  /*31f0*/  IADD3 R26, P0, R26, UR10, RZ ;  /* 0x0000000a1a1a7c10 */ /* 0x000fc8000ff1e0ff */
[----:B------:R-:W-:Y:S01]  /*3200*/  IADD3.X R27, R27, UR11, R31, P0, !PT ;  /* 0x0000000b1b1b7c10 */ /* 0x000fe200087fe41f */
[----:B------:R-:W-:Y:S08]  /*3210*/  @P1 BRA `(.L_x_35) ;  /* 0x0000000000041947 */ /* 0x000ff00003800000 */
[----:B------:R0:W5:Y:S02]  /*3220*/  LDG.E.U8 R30, desc[UR28][R26.64] ;  /* 0x0000001c1a1e7981 */ /* 0x000164000c1e1100 */
.L_x_35:
[----:B------:R-:W-:Y:S05]  /*3230*/  BSYNC B1 ;  /* 0x0000000000017941 */ /* 0x000fea0003800000 */
.L_x_34:
[----:B-----5:R-:W-:Y:S01]  /*3240*/  LOP3.LUT R30, R30, 0xff, RZ, 0xc0, !PT ;  /* 0x000000ff1e1e7812 */ /* 0x020fe200078ec0ff */
[----:B------:R-:W-:Y:S01]  /*3250*/  BSSY B1, `(.L_x_36) ;  /* 0x000000b000017945 */ /* 0x000fe20003800000 */
[----:B------:R-:W-:Y:S02]  /*3260*/  ISETP.LT.OR P0, PT, R33, 0x2, !P3 ;  /* 0x000000022100780c */ /* 0x000fe40005f01670 */
[----:B------:R-:W-:-:S05]  /*3270*/  F2FP.F16.E4M3.UNPACK_B R30, R30 ;  /* 0x0000001eff1e723e */ /* 0x000fca00020006ff */
[----:B------:R-:W-:-:S05]  /*3280*/  HADD2.F32 R31, -RZ, R30.H0_H0 ;  /* 0x2000001eff1f7230 */ /* 0x000fca0000004100 */
[----:B------:R-:W-:-:S04]  /*3290*/  FMUL R30, R31, R6 ;  /* 0x000000061f1e7220 */ /* 0x000fc80000400000 */
[----:B--2---:R-:W-:-:S05]  /*32a0*/  FFMA R30, R111, R5, R30 ;  /* 0x000000056f1e7223 */ /* 0x004fca000000001e */
[----:B------:R-:W-:Y:S02]  /*32b0*/  F2FP.SATFINITE.E4M3.F32.PACK_AB_MERGE_C R31, RZ, R30, RZ ;  /* 0x0000001eff1f723e */ /* 0x000fe400048070ff */
[----:B------:R-:W-:-:S03]  /*32c0*/  PRMT R30, RZ, 0x7610, R30 ;  /* 0x00007610ff1e7816 */ /* 0x000fc6000000001e */
[----:B------:R1:W-:Y:S01]  /*32d0*/  @!P1 STG.E.U8 desc[UR28][R14.64], R31 ;  /* 0x0000001f0e009986 */ /* 0x0003e2000c10111c */
[----:B------:R-:W-:Y:S05]  /*32e0*/  @P0 BRA `(.L_x_37) ;  /* 0x0000000000040947 */ /* 0x000fea0003800000 */
[----:B------:R2:W5:Y:S02]  /*32f0*/  LDG.E.U8 R30, desc[UR28][R26.64+0x1] ;  /* 0x0000011c1a1e7981 */ /* 0x000564000c1e1100 */
.L_x_37:
[----:B------:R-:W-:Y:S05]  /*3300*/  BSYNC B1 ;  /* 0x0000000000017941 */ /* 0x000fea0003800000 */
.L_x_36:
[----:B-----5:R-:W-:Y:S01]  /*3310*/  LOP3.LUT R30, R30, 0xff, RZ, 0xc0, !PT ;  /* 0x000000ff1e1e7812 */ /* 0x020fe200078ec0ff */
[----:B------:R-:W-:Y:S01]  /*3320*/  BSSY B1, `(.L_x_38) ;  /* 0x0000013000017945 */ /* 0x000fe20003800000 */
[----:B------:R-:W-:Y:S02]  /*3330*/  IADD3 R37, P1, R41, 0x8, RZ ;  /* 0x0000000829257810 */ /* 0x000fe40007f3e0ff */
[----:B------:R-:W-:Y:S02]  /*3340*/  F2FP.F16.E4M3.UNPACK_B R30, R30 ;  /* 0x0000001eff1e723e */ /* 0x000fe400020006ff */
[----:B------:R-:W-:-:S03]  /*3350*/  ISETP.GE.AND P2, PT, R38, 0x9, PT ;  /* 0x000000092600780c */ /* 0x000fc60003f46270 */
[----:B-1----:R-:W-:Y:S01]  /*3360*/  HADD2.F32 R31, -RZ, R30.H0_H0 ;  /* 0x2000001eff1f7230 */ /* 0x002fe20000004100 */
[----:B------:R-:W-:Y:S01]  /*3370*/  ISETP.LT.OR P5, PT, R33, 0x1, !P2 ;  /* 0x000000012100780c */ /* 0x000fe200057a1670 */
[----:B------:R-:W-:-:S03]  /*3380*/  IMAD.X R30, RZ, RZ, R25, P1 ;  /* 0x000000ffff1e7224 */ /* 0x000fc600008e0619 */
[----:B------:R-:W-:Y:S01]  /*3390*/  FMUL R35, R31, R6 ;  /* 0x000000061f237220 */ /* 0x000fe20000400000 */
[----:B------:R-:W-:Y:S02]  /*33a0*/  IMAD R34, R30, UR6, RZ ;  /* 0x000000061e227c24 */ /* 0x000fe4000f8e02ff */
[----:B------:R-:W-:-:S04]  /*33b0*/  IMAD.WIDE.U32 R30, R37, UR6, R28 ;  /* 0x00000006251e7c25 */ /* 0x000fc8000f8e001c */
[----:B------:R-:W-:Y:S01]  /*33c0*/  FFMA R35, R110, R5, R35 ;  /* 0x000000056e237223 */ /* 0x000fe20000000023 */
[----:B------:R-:W-:Y:S01]  /*33d0*/  IMAD R37, R37, UR7, R34 ;  /* 0x0000000725257c24 */ /* 0x000fe2000f8e0222 */
[----:B------:R-:W-:-:S03]  /*33e0*/  IADD3 R30, P1, R30, UR10, RZ ;  /* 0x0000000a1e1e7c10 */ /* 0x000fc6000ff3e0ff */
[----:B------:R-:W-:Y:S02]  /*33f0*/  F2FP.SATFINITE.E4M3.F32.PACK_AB_MERGE_C R35, RZ, R35, RZ ;  /* 0x00000023ff23723e */ /* 0x000fe400048070ff */
[----:B------:R-:W-:Y:S02]  /*3400*/  IADD3.X R31, R31, UR11, R37, P1, !PT ;  /* 0x0000000b1f1f7c10 */ /* 0x000fe40008ffe425 */
[----:B------:R-:W-:Y:S01]  /*3410*/  PRMT R34, RZ, 0x7610, R34 ;  /* 0x00007610ff227816 */ /* 0x000fe20000000022 */
[----:B------:R1:W-:Y:S01]  /*3420*/  @!P0 STG.E.U8 desc[UR28][R14.64+0x1], R35 ;  /* 0x000001230e008986 */ /* 0x0003e2000c10111c */
[----:B------:R-:W-:Y:S05]  /*3430*/  @P5 BRA `(.L_x_39) ;  /* 0x0000000000045947 */ /* 0x000fea0003800000 */
[----:B------:R3:W5:Y:S02]  /*3440*/  LDG.E.U8 R34, desc[UR28][R30.64] ;  /* 0x0000001c1e227981 */ /* 0x000764000c1e1100 */
.L_x_39:
[----:B------:R-:W-:Y:S05]  /*3450*/  BSYNC B1 ;  /* 0x0000000000017941 */ /* 0x000fea0003800000 */
.L_x_38:
[----:B-----5:R-:W-:Y:S01]  /*3460*/  LOP3.LUT R34, R34, 0xff, RZ, 0xc0, !PT ;  /* 0x000000ff22227812 */ /* 0x020fe200078ec0ff */
[----:B------:R-:W-:Y:S01]  /*3470*/  BSSY B1, `(.L_x_40) ;  /* 0x000000b000017945 */ /* 0x000fe20003800000 */
[----:B------:R-:W-:Y:S02]  /*3480*/  ISETP.LT.OR P0, PT, R33, 0x2, !P2 ;  /* 0x000000022100780c */ /* 0x000fe40005701670 */
[----:B------:R-:W-:-:S05]  /*3490*/  F2FP.F16.E4M3.UNPACK_B R34, R34 ;  /* 0x00000022ff22723e */ /* 0x000fca00020006ff */
[----:B-1----:R-:W-:-:S05]  /*34a0*/  HADD2.F32 R35, -RZ, R34.H0_H0 ;  /* 0x20000022ff237230 */ /* 0x002fca0000004100 */
[----:B------:R-:W-:-:S04]  /*34b0*/  FMUL R34, R35, R6 ;  /* 0x0000000623227220 */ /* 0x000fc80000400000 */
[----:B------:R-:W-:-:S05]  /*34c0*/  FFMA R34, R109, R5, R34 ;  /* 0x000000056d227223 */ /* 0x000fca0000000022 */
[----:B------:R-:W-:Y:S02]  /*34d0*/  F2FP.SATFINITE.E4M3.F32.PACK_AB_MERGE_C R35, RZ, R34, RZ ;  /* 0x00000022ff23723e */ /* 0x000fe400048070ff */
[----:B------:R-:W-:-:S03]  /*34e0*/  PRMT R34, RZ, 0x7610, R34 ;  /* 0x00007610ff227816 */ /* 0x000fc60000000022 */
[----:B------:R1:W-:Y:S01]  /*34f0*/  @!P5 STG.E.U8 desc[UR28][R12.64], R35 ;  /* 0x000000230c00d986 */ /* 0x0003e2000c10111c */
[----:B------:R-:W-:Y:S05]  /*3500*/  @P0 BRA `(.L_x_41) ;  /* 0x0000000000040947 */ /* 0x000fea0003800000 */
[----:B------:R4:W5:Y:S02]  /*3510*/  LDG.E.U8 R34, desc[UR28][R30.64+0x1] ;  /* 0x0000011c1e227981 */ /* 0x000964000c1e1100 */
.L_x_41:
[----:B------:R-:W-:Y:S05]  /*3520*/  BSYNC B1 ;  /* 0x0000000000017941 */ /* 0x000fea0003800000 */
.L_x_40:
[----:B-----5:R-:W-:Y:S01]  /*3530*/  LOP3.LUT R34, R34, 0xff, RZ, 0xc0, !PT ;  /* 0x000000ff22227812 */ /* 0x020fe200078ec0ff */
[----:B------:R-:W-:Y:S01]  /*3540*/  BSSY B1, `(.L_x_42) ;  /* 0x000000b000017945 */ /* 0x000fe20003800000 */
[----:B------:R-:W-:Y:S02]  /*3550*/  ISETP.LT.OR P1, PT, R33, 0x9, !P3 ;  /* 0x000000092100780c */ /* 0x000fe40005f21670 */
[----:B------:R-:W-:-:S05]  /*3560*/  F2FP.F16.E4M3.UNPACK_B R34, R34 ;  /* 0x00000022ff22723e */ /* 0x000fca00020006ff */
[----:B-1----:R-:W-:Y:S01]  /*3570*/  HADD2.F32 R35, -RZ, R34.H0_H0 ;  /* 0x20000022ff237230 */ /* 0x002fe20000004100 */
[----:B------:R-:W-:-:S04]  /*3580*/  PRMT R34, RZ, 0x7610, R34 ;  /* 0x00007610ff227816 */ /* 0x000fc80000000022 */
[----:B------:R-:W-:-:S04]  /*3590*/  FMUL R35, R35, R6 ;  /* 0x0000000623237220 */ /* 0x000fc80000400000 */
[----:B------:R-:W-:-:S05]  /*35a0*/  FFMA R35, R108, R5, R35 ;  /* 0x000000056c237223 */ /* 0x000fca0000000023 */
[----:B------:R-:W-:-:S05]  /*35b0*/  F2FP.SATFINITE.E4M3.F32.PACK_AB_MERGE_C R35, RZ, R35, RZ ;  /* 0x00000023ff23723e */ /* 0x000fca00048070ff */
[----:B------:R1:W-:Y:S01]  /*35c0*/  @!P0 STG.E.U8 desc[UR28][R12.64+0x1], R35 ;  /* 0x000001230c008986 */ /* 0x0003e2000c10111c */
[----:B------:R-:W-:Y:S05]  /*35d0*/  @P1 BRA `(.L_x_43) ;  /* 0x0000000000041947 */ /* 0x000fea0003800000 */
[----:B------:R0:W5:Y:S02]  /*35e0*/  LDG.E.U8 R34, desc[UR28][R26.64+0x8] ;  /* 0x0000081c1a227981 */ /* 0x000164000c1e1100 */
.L_x_43:
[----:B------:R-:W-:Y:S05]  /*35f0*/  BSYNC B1 ;  /* 0x0000000000017941 */ /* 0x000fea0003800000 */
.L_x_42:
        /* <DEDUP_REMOVED lines=12> */
.L_x_45:
[----:B------:R-:W-:Y:S05]  /*36c0*/  BSYNC B1 ;  /* 0x0000000000017941 */ /* 0x000fea0003800000 */
.L_x_44:
        /* <DEDUP_REMOVED lines=12> */
.L_x_47:
[----:B------:R-:W-:Y:S05]  /*3790*/  BSYNC B1 ;  /* 0x0000000000017941 */ /* 0x000fea0003800000 */
.L_x_46:
        /* <DEDUP_REMOVED lines=12> */
.L_x_49:
[----:B------:R-:W-:Y:S05]  /*3860*/  BSYNC B1 ;  /* 0x0000000000017941 */ /* 0x000fea0003800000 */
.L_x_48:
[----:B-----5:R-:W-:Y:S01]  /*3870*/  LOP3.LUT R34, R34, 0xff, RZ, 0xc0, !PT ;  /* 0x000000ff22227812 */ /* 0x020fe200078ec0ff */
[----:B------:R-:W-:Y:S01]  /*3880*/  BSSY B1, `(.L_x_50) ;  /* 0x0000013000017945 */ /* 0x000fe20003800000 */
[----:B------:R-:W-:Y:S02]  /*3890*/  IADD3 R39, P0, R41, 0x80, RZ ;  /* 0x0000008029277810 */ /* 0x000fe40007f1e0ff */
[----:B------:R-:W-:Y:S02]  /*38a0*/  F2FP.F16.E4M3.UNPACK_B R34, R34 ;  /* 0x00000022ff22723e */ /* 0x000fe400020006ff */
[----:B------:R-:W-:-:S03]  /*38b0*/  ISETP.GE.AND P1, PT, R38, 0x81, PT ;  /* 0x000000812600780c */ /* 0x000fc60003f26270 */
[----:B-1----:R-:W-:Y:S02]  /*38c0*/  HADD2.F32 R35, -RZ, R34.H0_H0 ;  /* 0x20000022ff237230 */ /* 0x002fe40000004100 */
[----:B------:R-:W-:Y:S01]  /*38d0*/  IMAD.X R34, RZ, RZ, R25, P0 ;  /* 0x000000ffff227224 */ /* 0x000fe200000e0619 */
[----:B------:R-:W-:Y:S02]  /*38e0*/  ISETP.LT.OR P0, PT, R33, 0x1, !P1 ;  /* 0x000000012100780c */ /* 0x000fe40004f01670 */
        /* <DEDUP_REMOVED lines=12> */
.L_x_51:
[----:B------:R-:W-:Y:S05]  /*39b0*/  BSYNC B1 ;  /* 0x0000000000017941 */ /* 0x000fea0003800000 */
.L_x_50:
        /* <DEDUP_REMOVED lines=12> */
.L_x_53:
[----:B------:R-:W-:Y:S05]  /*3a80*/  BSYNC B1 ;  /* 0x0000000000017941 */ /* 0x000fea0003800000 */
.L_x_52:
[----:B-----5:R-:W-:Y:S01]  /*3a90*/  LOP3.LUT R36, R36, 0xff, RZ, 0xc0, !PT ;  /* 0x000000ff24247812 */ /* 0x020fe200078ec0ff */
[----:B------:R-:W-:Y:S01]  /*3aa0*/  BSSY B1, `(.L_x_54) ;  /* 0x0000013000017945 */ /* 0x000fe20003800000 */
[----:B------:R-:W-:Y:S02]  /*3ab0*/  IADD3 R39, P0, R41, 0x88, RZ ;  /* 0x0000008829277810 */ /* 0x000fe40007f1e0ff */
[----:B------:R-:W-:-:S03]  /*3ac0*/  F2FP.F16.E4M3.UNPACK_B R36, R36 ;  /* 0x00000024ff24723e */ /* 0x000fc600020006ff */
[----:B------:R-:W-:Y:S01]  /*3ad0*/  IMAD.X R24, RZ, RZ, R25, P0 ;  /* 0x000000ffff187224 */ /* 0x000fe200000e0619 */
[----:B------:R-:W-:Y:S01]  /*3ae0*/  ISETP.GE.AND P0, PT, R38, 0x89, PT ;  /* 0x000000892600780c */ /* 0x000fe20003f06270 */
[----:B-1----:R-:W-:Y:S02]  /*3af0*/  HADD2.F32 R37, -RZ, R36.H0_H0 ;  /* 0x20000024ff257230 */ /* 0x002fe40000004100 */
[----:B------:R-:W-:Y:S02]  /*3b00*/  IMAD R24, R24, UR6, RZ ;  /* 0x0000000618187c24 */ /* 0x000fe4000f8e02ff */
[----:B------:R-:W-:-:S04]  /*3b10*/  IMAD.WIDE.U32 R28, R39, UR6, R28 ;  /* 0x00000006271c7c25 */ /* 0x000fc8000f8e001c */
[----:B------:R-:W-:Y:S01]  /*3b20*/  FMUL R37, R37, R6 ;  /* 0x0000000625257220 */ /* 0x000fe20000400000 */
[----:B------:R-:W-:-:S03]  /*3b30*/  IMAD R39, R39, UR7, R24 ;  /* 0x0000000727277c24 */ /* 0x000fc6000f8e0218 */
[----:B------:R-:W-:Y:S01]  /*3b40*/  FFMA R37, R102, R5, R37 ;  /* 0x0000000566257223 */ /* 0x000fe20000000025 */
[----:B------:R-:W-:Y:S02]  /*3b50*/  IADD3 R24, P6, R28, UR10, RZ ;  /* 0x0000000a1c187c10 */ /* 0x000fe4000ffde0ff */
[----:B------:R-:W-:Y:S02]  /*3b60*/  PRMT R28, RZ, 0x7610, R28 ;  /* 0x00007610ff1c7816 */ /* 0x000fe4000000001c */
[----:B------:R-:W-:Y:S02]  /*3b70*/  F2FP.SATFINITE.E4M3.F32.PACK_AB_MERGE_C R37, RZ, R37, RZ ;  /* 0x00000025ff25723e */ /* 0x000fe400048070ff */
[----:B------:R-:W-:-:S03]  /*3b80*/  IADD3.X R25, R29, UR11, R39, P6, !PT ;  /* 0x0000000b1d197c10 */ /* 0x000fc6000b7fe427 */
[----:B------:R1:W-:Y:S01]  /*3b90*/  @!P5 STG.E.U8 desc[UR28][R10.64+0x1], R37 ;  /* 0x000001250a00d986 */ /* 0x0003e2000c10111c */
[----:B------:R-:W-:-:S13]  /*3ba0*/  ISETP.LT.OR P5, PT, R33, 0x1, !P0 ;  /* 0x000000012100780c */ /* 0x000fda00047a1670 */
[----:B-1----:R-:W-:Y:S05]  /*3bb0*/  @P5 BRA `(.L_x_55) ;  /* 0x0000000000045947 */ /* 0x002fea0003800000 */
[----:B------:R1:W5:Y:S02]  /*3bc0*/  LDG.E.U8 R28, desc[UR28][R24.64] ;  /* 0x0000001c181c7981 */ /* 0x000364000c1e1100 */
.L_x_55:
[----:B------:R-:W-:Y:S05]  /*3bd0*/  BSYNC B1 ;  /* 0x0000000000017941 */ /* 0x000fea0003800000 */
.L_x_54:
[----:B-----5:R-:W-:Y:S01]  /*3be0*/  LOP3.LUT R28, R28, 0xff, RZ, 0xc0, !PT ;  /* 0x000000ff1c1c7812 */ /* 0x020fe200078ec0ff */
[----:B------:R-:W-:Y:S01]  /*3bf0*/  BSSY B1, `(.L_x_56) ;  /* 0x000000b000017945 */ /* 0x000fe20003800000 */
[----:B------:R-:W-:Y:S02]  /*3c00*/  ISETP.LT.OR P6, PT, R33, 0x2, !P0 ;  /* 0x000000022100780c */ /* 0x000fe400047c1670 */
[----:B------:R-:W-:-:S05]  /*3c10*/  F2FP.F16.E4M3.UNPACK_B R28, R28 ;  /* 0x0000001cff1c723e */ /* 0x000fca00020006ff */
[----:B------:R-:W-:-:S05]  /*3c20*/  HADD2.F32 R29, -RZ, R28.H0_H0 ;  /* 0x2000001cff1d7230 */ /* 0x000fca0000004100 */
[----:B------:R-:W-:-:S04]  /*3c30*/  FMUL R28, R29, R6 ;  /* 0x000000061d1c7220 */ /* 0x000fc80000400000 */
[----:B------:R-:W-:-:S05]  /*3c40*/  FFMA R28, R99, R5, R28 ;  /* 0x00000005631c7223 */ /* 0x000fca000000001c */
[----:B------:R-:W-:Y:S02]  /*3c50*/  F2FP.SATFINITE.E4M3.F32.PACK_AB_MERGE_C R29, RZ, R28, RZ ;  /* 0x0000001cff1d723e */ /* 0x000fe400048070ff */
[----:B------:R-:W-:-:S03]  /*3c60*/  PRMT R28, RZ, 0x7610, R28 ;  /* 0x00007610ff1c7816 */ /* 0x000fc6000000001c */
[----:B------:R0:W-:Y:S01]  /*3c70*/  @!P5 STG.E.U8 desc[UR28][R8.64], R29 ;  /* 0x0000001d0800d986 */ /* 0x0001e2000c10111c */
[----:B------:R-:W-:Y:S05]  /*3c80*/  @P6 BRA `(.L_x_57) ;  /* 0x0000000000046947 */ /* 0x000fea0003800000 */
[----:B------:R0:W5:Y:S02]  /*3c90*/  LDG.E.U8 R28, desc[UR28][R24.64+0x1] ;  /* 0x0000011c181c7981 */ /* 0x000164000c1e1100 */
.L_x_57:
[----:B------:R-:W-:Y:S05]  /*3ca0*/  BSYNC B1 ;  /* 0x0000000000017941 */ /* 0x000fea0003800000 */
.L_x_56:
[----:B-----5:R-:W-:Y:S01]  /*3cb0*/  LOP3.LUT R28, R28, 0xff, RZ, 0xc0, !PT ;  /* 0x000000ff1c1c7812 */ /* 0x020fe200078ec0ff */
[----:B------:R-:W-:Y:S01]  /*3cc0*/  BSSY B1, `(.L_x_58) ;  /* 0x000000b000017945 */ /* 0x000fe20003800000 */
[----:B------:R-:W-:Y:S02]  /*3cd0*/  ISETP.LT.OR P5, PT, R33, 0x9, !P1 ;  /* 0x000000092100780c */ /* 0x000fe40004fa1670 */
[----:B------:R-:W-:-:S05]  /*3ce0*/  F2FP.F16.E4M3.UNPACK_B R28, R28 ;  /* 0x0000001cff1c723e */ /* 0x000fca00020006ff */
[----:B0-----:R-:W-:Y:S01]  /*3cf0*/  HADD2.F32 R29, -RZ, R28.H0_H0 ;  /* 0x2000001cff1d7230 */ /* 0x001fe20000004100 */
[----:B------:R-:W-:-:S04]  /*3d00*/  PRMT R28, RZ, 0x7610, R28 ;  /* 0x00007610ff1c7816 */ /* 0x000fc8000000001c */
[----:B------:R-:W-:-:S04]  /*3d10*/  FMUL R29, R29, R6 ;  /* 0x000000061d1d7220 */ /* 0x000fc80000400000 */
[----:B------:R-:W-:-:S05]  /*3d20*/  FFMA R29, R100, R5, R29 ;  /* 0x00000005641d7223 */ /* 0x000fca000000001d */
[----:B------:R-:W-:-:S05]  /*3d30*/  F2FP.SATFINITE.E4M3.F32.PACK_AB_MERGE_C R29, RZ, R29, RZ ;  /* 0x0000001dff1d723e */ /* 0x000fca00048070ff */
[----:B------:R0:W-:Y:S01]  /*3d40*/  @!P6 STG.E.U8 desc[UR28][R8.64+0x1], R29 ;  /* 0x0000011d0800e986 */ /* 0x0001e2000c10111c */
[----:B------:R-:W-:Y:S05]  /*3d50*/  @P5 BRA `(.L_x_59) ;  /* 0x0000000000045947 */ /* 0x000fea0003800000 */
[----:B------:R0:W5:Y:S02]  /*3d60*/  LDG.E.U8 R28, desc[UR28][R34.64+0x8] ;  /* 0x0000081c221c7981 */ /* 0x000164000c1e1100 */
.L_x_59:
[----:B------:R-:W-:Y:S05]  /*3d70*/  BSYNC B1 ;  /* 0x0000000000017941 */ /* 0x000fea0003800000 */
.L_x_58:
[----:B-----5:R-:W-:Y:S01]  /*3d80*/  LOP3.LUT R28, R28, 0xff, RZ, 0xc0, !PT ;  /* 0x000000ff1c1c7812 */ /* 0x020fe200078ec0ff */
[----:B------:R-:W-:Y:S01]  /*3d90*/  BSSY B1, `(.L_x_60) ;  /* 0x000000b000017945 */ /* 0x000fe20003800000 */
[----:B------:R-:W-:Y:S02]  /*3da0*/  ISETP.LT.OR P6, PT, R33, 0xa, !P1 ;  /* 0x0000000a2100780c */ /* 0x000fe40004fc1670 */
[----:B------:R-:W-:-:S05]  /*3db0*/  F2FP.F16.E4M3.UNPACK_B R28, R28 ;  /* 0x0000001cff1c723e */ /* 0x000fca00020006ff */
[----:B0-----:R-:W-:-:S05]  /*3dc0*/  HADD2.F32 R29, -RZ, R28.H0_H0 ;  /* 0x2000001cff1d7230 */ /* 0x001fca0000004100 */
[----:B------:R-:W-:-:S04]  /*3dd0*/  FMUL R28, R29, R6 ;  /* 0x000000061d1c7220 */ /* 0x000fc80000400000 */
[----:B------:R-:W-:-:S05]  /*3de0*/  FFMA R28, R97, R5, R28 ;  /* 0x00000005611c7223 */ /* 0x000fca000000001c */
[----:B------:R-:W-:Y:S02]  /*3df0*/  F2FP.SATFINITE.E4M3.F32.PACK_AB_MERGE_C R29, RZ, R28, RZ ;  /* 0x0000001cff1d723e */ /* 0x000fe400048070ff */
[----:B------:R-:W-:-:S03]  /*3e00*/  PRMT R28, RZ, 0x7610, R28 ;  /* 0x00007610ff1c7816 */ /* 0x000fc6000000001c */
[----:B------:R0:W-:Y:S01]  /*3e10*/  @!P5 STG.E.U8 desc[UR28][R10.64+0x8], R29 ;  /* 0x0000081d0a00d986 */ /* 0x0001e2000c10111c */
[----:B------:R-:W-:Y:S05]  /*3e20*/  @P6 BRA `(.L_x_61) ;  /* 0x0000000000046947 */ /* 0x000fea0003800000 */
[----:B------:R0:W5:Y:S02]  /*3e30*/  LDG.E.U8 R28, desc[UR28][R34.64+0x9] ;  /* 0x0000091c221c7981 */ /* 0x000164000c1e1100 */
.L_x_61:
[----:B------:R-:W-:Y:S05]  /*3e40*/  BSYNC B1 ;  /* 0x0000000000017941 */ /* 0x000fea0003800000 */
.L_x_60:
        /* <DEDUP_REMOVED lines=12> */
.L_x_63:
[----:B------:R-:W-:Y:S05]  /*3f10*/  BSYNC B1 ;  /* 0x0000000000017941 */ /* 0x000fea0003800000 */
.L_x_62:
        /* <DEDUP_REMOVED lines=12> */
.L_x_65:
[----:B------:R-:W-:Y:S05]  /*3fe0*/  BSYNC B1 ;  /* 0x0000000000017941 */ /* 0x000fea0003800000 */
.L_x_64:
        /* <DEDUP_REMOVED lines=12> */
.L_x_67:
[----:B------:R-:W-:Y:S05]  /*40b0*/  BSYNC B1 ;  /* 0x0000000000017941 */ /* 0x000fea0003800000 */
.L_x_66:
        /* <DEDUP_REMOVED lines=12> */
.L_x_69:
[----:B------:R-:W-:Y:S05]  /*4180*/  BSYNC B1 ;  /* 0x0000000000017941 */ /* 0x000fea0003800000 */
.L_x_68:
        /* <DEDUP_REMOVED lines=12> */
.L_x_71:
[----:B------:R-:W-:Y:S05]  /*4250*/  BSYNC B1 ;  /* 0x0000000000017941 */ /* 0x000fea0003800000 */
.L_x_70:
        /* <DEDUP_REMOVED lines=12> */
.L_x_73:
[----:B------:R-:W-:Y:S05]  /*4320*/  BSYNC B1 ;  /* 0x0000000000017941 */ /* 0x000fea0003800000 */
.L_x_72:
        /* <DEDUP_REMOVED lines=12> */
.L_x_75:
[----:B------:R-:W-:Y:S05]  /*43f0*/  BSYNC B1 ;  /* 0x0000000000017941 */ /* 0x000fea0003800000 */
.L_x_74:
        /* <DEDUP_REMOVED lines=12> */
.L_x_77:
[----:B------:R-:W-:Y:S05]  /*44c0*/  BSYNC B1 ;  /* 0x0000000000017941 */ /* 0x000fea0003800000 */
.L_x_76:
        /* <DEDUP_REMOVED lines=12> */
.L_x_79:
[----:B------:R-:W-:Y:S05]  /*4590*/  BSYNC B1 ;  /* 0x0000000000017941 */ /* 0x000fea0003800000 */
.L_x_78:
        /* <DEDUP_REMOVED lines=12> */
.L_x_81:
[----:B------:R-:W-:Y:S05]  /*4660*/  BSYNC B1 ;  /* 0x0000000000017941 */ /* 0x000fea0003800000 */
.L_x_80:
        /* <DEDUP_REMOVED lines=12> */
.L_x_83:
[----:B------:R-:W-:Y:S05]  /*4730*/  BSYNC B1 ;  /* 0x0000000000017941 */ /* 0x000fea0003800000 */
.L_x_82:
        /* <DEDUP_REMOVED lines=12> */
.L_x_85:
[----:B------:R-:W-:Y:S05]  /*4800*/  BSYNC B1 ;  /* 0x0000000000017941 */ /* 0x000fea0003800000 */
.L_x_84:
        /* <DEDUP_REMOVED lines=12> */
.L_x_87:
[----:B------:R-:W-:Y:S05]  /*48d0*/  BSYNC B1 ;  /* 0x0000000000017941 */ /* 0x000fea0003800000 */
.L_x_86:
        /* <DEDUP_REMOVED lines=12> */
.L_x_89:
[----:B------:R-:W-:Y:S05]  /*49a0*/  BSYNC B1 ;  /* 0x0000000000017941 */ /* 0x000fea0003800000 */
.L_x_88:
        /* <DEDUP_REMOVED lines=12> */
.L_x_91:
[----:B------:R-:W-:Y:S05]  /*4a70*/  BSYNC B1 ;  /* 0x0000000000017941 */ /* 0x000fea0003800000 */
.L_x_90:
        /* <DEDUP_REMOVED lines=12> */
.L_x_93:
[----:B------:R-:W-:Y:S05]  /*4b40*/  BSYNC B1 ;  /* 0x0000000000017941 */ /* 0x000fea0003800000 */
.L_x_92:
        /* <DEDUP_REMOVED lines=12> */
.L_x_95:
[----:B------:R-:W-:Y:S05]  /*4c10*/  BSYNC B1 ;  /* 0x0000000000017941 */ /* 0x000fea0003800000 */
.L_x_94:
        /* <DEDUP_REMOVED lines=12> */
.L_x_97:
[----:B------:R-:W-:Y:S05]  /*4ce0*/  BSYNC B1 ;  /* 0x0000000000017941 */ /* 0x000fea0003800000 */
.L_x_96:
        /* <DEDUP_REMOVED lines=12> */
.L_x_99:
[----:B------:R-:W-:Y:S05]  /*4db0*/  BSYNC B1 ;  /* 0x0000000000017941 */ /* 0x000fea0003800000 */
.L_x_98:
        /* <DEDUP_REMOVED lines=12> */
.L_x_101:
[----:B------:R-:W-:Y:S05]  /*4e80*/  BSYNC B1 ;  /* 0x0000000000017941 */ /* 0x000fea0003800000 */
.L_x_100:
        /* <DEDUP_REMOVED lines=12> */
.L_x_103:
[----:B------:R-:W-:Y:S05]  /*4f50*/  BSYNC B1 ;  /* 0x0000000000017941 */ /* 0x000fea0003800000 */
.L_x_102:
        /* <DEDUP_REMOVED lines=12> */
.L_x_105:
[----:B------:R-:W-:Y:S05]  /*5020*/  BSYNC B1 ;  /* 0x0000000000017941 */ /* 0x000fea0003800000 */
.L_x_104:
        /* <DEDUP_REMOVED lines=12> */
.L_x_107:
[----:B------:R-:W-:Y:S05]  /*50f0*/  BSYNC B1 ;  /* 0x0000000000017941 */ /* 0x000fea0003800000 */
.L_x_106:
        /* <DEDUP_REMOVED lines=12> */
.L_x_109:
[----:B------:R-:W-:Y:S05]  /*51c0*/  BSYNC B1 ;  /* 0x0000000000017941 */ /* 0x000fea0003800000 */
.L_x_108:
[----:B-----5:R-:W-:Y:S01]  /*51d0*/  LOP3.LUT R28, R28, 0xff, RZ, 0xc0, !PT ;  /* 0x000000ff1c1c7812 */ /* 0x020fe200078ec0ff */
[----:B------:R-:W-:Y:S01]  /*51e0*/  BSSY B1, `(.L_x_110) ;  /* 0x000000b000017945 */ /* 0x000fe20003800000 */
[----:B------:R-:W-:Y:S02]  /*51f0*/  ISETP.LT.OR P5, PT, R33, 0x29, !P2 ;  /* 0x000000292100780c */ /* 0x000fe400057a1670 */
[----:B------:R-:W-:Y:S02]  /*5200*/  F2FP.F16.E4M3.UNPACK_B R28, R28 ;  /* 0x0000001cff1c723e */ /* 0x000fe400020006ff */
[----:B0-2---:R-:W-:-:S03]  /*5210*/  PRMT R26, RZ, 0x7610, R26 ;  /* 0x00007610ff1a7816 */ /* 0x005fc6000000001a */
[----:B------:R-:W-:-:S05]  /*5220*/  HADD2.F32 R27, -RZ, R28.H0_H0 ;  /* 0x2000001cff1b7230 */ /* 0x000fca0000004100 */
[----:B------:R-:W-:-:S04]  /*5230*/  FMUL R27, R27, R6 ;  /* 0x000000061b1b7220 */ /* 0x000fc80000400000 */
[----:B------:R-:W-:-:S05]  /*5240*/  FFMA R27, R74, R5, R27 ;  /* 0x000000054a1b7223 */ /* 0x000fca000000001b */
[----:B------:R-:W-:-:S05]  /*5250*/  F2FP.SATFINITE.E4M3.F32.PACK_AB_MERGE_C R27, RZ, R27, RZ ;  /* 0x0000001bff1b723e */ /* 0x000fca00048070ff */
[----:B------:R0:W-:Y:S01]  /*5260*/  @!P3 STG.E.U8 desc[UR28][R14.64+0x29], R27 ;  /* 0x0000291b0e00b986 */ /* 0x0001e2000c10111c */
[----:B------:R-:W-:Y:S05]  /*5270*/  @P5 BRA `(.L_x_111) ;  /* 0x0000000000045947 */ /* 0x000fea0003800000 */
[----:B------:R2:W5:Y:S02]  /*5280*/  LDG.E.U8 R26, desc[UR28][R30.64+0x28] ;  /* 0x0000281c1e1a7981 */ /* 0x000564000c1e1100 */
.L_x_111:
[----:B------:R-:W-:Y:S05]  /*5290*/  BSYNC B1 ;  /* 0x0000000000017941 */ /* 0x000fea0003800000 */
.L_x_110:
        /* <DEDUP_REMOVED lines=12> */
.L_x_113:
[----:B------:R-:W-:Y:S05]  /*5360*/  BSYNC B1 ;  /* 0x0000000000017941 */ /* 0x000fea0003800000 */
.L_x_112:
        /* <DEDUP_REMOVED lines=12> */
.L_x_115:
[----:B------:R-:W-:Y:S05]  /*5430*/  BSYNC B1 ;  /* 0x0000000000017941 */ /* 0x000fea0003800000 */
.L_x_114:
        /* <DEDUP_REMOVED lines=12> */
.L_x_117:
[----:B------:R-:W-:Y:S05]  /*5500*/  BSYNC B1 ;  /* 0x0000000000017941 */ /* 0x000fea0003800000 */
.L_x_116:
        /* <DEDUP_REMOVED lines=12> */
.L_x_119:
[----:B------:R-:W-:Y:S05]  /*55d0*/  BSYNC B1 ;  /* 0x0000000000017941 */ /* 0x000fea0003800000 */
.L_x_118:
        /* <DEDUP_REMOVED lines=12> */
.L_x_121:
[----:B------:R-:W-:Y:S05]  /*56a0*/  BSYNC B1 ;  /* 0x0000000000017941 */ /* 0x000fea0003800000 */
.L_x_120:
        /* <DEDUP_REMOVED lines=12> */
.L_x_123:
[----:B------:R-:W-:Y:S05]  /*5770*/  BSYNC B1 ;  /* 0x0000000000017941 */ /* 0x000fea0003800000 */
.L_x_122:
        /* <DEDUP_REMOVED lines=12> */
.L_x_125:
[----:B------:R-:W-:Y:S05]  /*5840*/  BSYNC B1 ;  /* 0x0000000000017941 */ /* 0x000fea0003800000 */
.L_x_124:
        /* <DEDUP_REMOVED lines=12> */
.L_x_127:
[----:B------:R-:W-:Y:S05]  /*5910*/  BSYNC B1 ;  /* 0x0000000000017941 */ /* 0x000fea0003800000 */
.L_x_126:
[----:B-----5:R-:W-:Y:S01]  /*5920*/  LOP3.LUT R12, R12, 0xff, RZ, 0xc0, !PT ;  /* 0x000000ff0c0c7812 */ /* 0x020fe200078ec0ff */
[----:B------:R-:W-:Y:S01]  /*5930*/  BSSY B1, `(.L_x_128) ;  /* 0x000000b000017945 */ /* 0x000fe20003800000 */
[----:B------:R-:W-:Y:S02]  /*5940*/  ISETP.LT.OR P0, PT, R33, 0x2a, !P0 ;  /* 0x0000002a2100780c */ /* 0x000fe40004701670 */
[----:B------:R-:W-:-:S05]  /*5950*/  F2FP.F16.E4M3.UNPACK_B R12, R12 ;  /* 0x0000000cff0c723e */ /* 0x000fca00020006ff */
[----:B0-----:R-:W-:-:S05]  /*5960*/  HADD2.F32 R11, -RZ, R12.H0_H0 ;  /* 0x2000000cff0b7230 */ /* 0x001fca0000004100 */
[----:B------:R-:W-:-:S04]  /*5970*/  FMUL R10, R11, R6 ;  /* 0x000000060b0a7220 */ /* 0x000fc80000400000 */
[----:B------:R-:W-:Y:S01]  /*5980*/  FFMA R10, R7, R5, R10 ;  /* 0x00000005070a7223 */ /* 0x000fe2000000000a */
[----:B------:R-:W-:-:S04]  /*5990*/  PRMT R7, RZ, 0x7610, R7 ;  /* 0x00007610ff077816 */ /* 0x000fc80000000007 */
[----:B------:R-:W-:-:S05]  /*59a0*/  F2FP.SATFINITE.E4M3.F32.PACK_AB_MERGE_C R11, RZ, R10, RZ ;  /* 0x0000000aff0b723e */ /* 0x000fca00048070ff */
[----:B------:R0:W-:Y:S01]  /*59b0*/  @!P2 STG.E.U8 desc[UR28][R8.64+0x28], R11 ;  /* 0x0000280b0800a986 */ /* 0x0001e2000c10111c */
[----:B------:R-:W-:Y:S05]  /*59c0*/  @P0 BRA `(.L_x_129) ;  /* 0x0000000000040947 */ /* 0x000fea0003800000 */
[----:B------:R0:W5:Y:S02]  /*59d0*/  LDG.E.U8 R7, desc[UR28][R24.64+0x29] ;  /* 0x0000291c18077981 */ /* 0x000164000c1e1100 */
.L_x_129:
[----:B------:R-:W-:Y:S05]  /*59e0*/  BSYNC B1 ;  /* 0x0000000000017941 */ /* 0x000fea0003800000 */
.L_x_128:
[----:B------:R-:W-:Y:S05]  /*59f0*/  @P0 BRA `(.L_x_130) ;  /* 0x0000000c00300947 */ /* 0x000fea0003800000 */
[----:B-----5:R-:W-:-:S04]  /*5a00*/  LOP3.LUT R7, R7, 0xff, RZ, 0xc0, !PT ;  /* 0x000000ff07077812 */ /* 0x020fc800078ec0ff */
[----:B------:R-:W-:-:S05]  /*5a10*/  F2FP.F16.E4M3.UNPACK_B R7, R7 ;  /* 0x00000007ff07723e */ /* 0x000fca00020006ff */
[----:B------:R-:W-:-:S05]  /*5a20*/  HADD2.F32 R7, -RZ, R7.H0_H0 ;  /* 0x20000007ff077230 */ /* 0x000fca0000004100 */
[----:B------:R-:W-:-:S04]  /*5a30*/  FMUL R7, R7, R6 ;  /* 0x0000000607077220 */ /* 0x000fc80000400000 */
[----:B------:R-:W-:-:S05]  /*5a40*/  FFMA R7, R16, R5, R7 ;  /* 0x0000000510077223 */ /* 0x000fca0000000007 */
[----:B------:R-:W-:-:S05]  /*5a50*/  F2FP.SATFINITE.E4M3.F32.PACK_AB_MERGE_C R7, RZ, R7, RZ ;  /* 0x00000007ff07723e */ /* 0x000fca00048070ff */
[----:B------:R0:W-:Y:S01]  /*5a60*/  STG.E.U8 desc[UR28][R8.64+0x29], R7 ;  /* 0x0000290708007986 */ /* 0x0001e2000c10111c */
[----:B------:R-:W-:Y:S05]  /*5a70*/  BRA `(.L_x_130) ;  /* 0x0000000c00107947 */ /* 0x000fea0003800000 */
.L_x_33:
[----:B------:R-:W-:Y:S01]  /*5a80*/  ISETP.GE.AND P3, PT, R38, 0x1, PT ;  /* 0x000000012600780c */ /* 0x000fe20003f66270 */
[-C--:B--2---:R-:W-:Y:S01]  /*5a90*/  FMUL R111, R111, R5.reuse ;  /* 0x000000056f6f7220 */ /* 0x084fe20000400000 */
[-C--:B------:R-:W-:Y:S01]  /*5aa0*/  FMUL R110, R110, R5.reuse ;  /* 0x000000056e6e7220 */ /* 0x080fe20000400000 */
[----:B------:R-:W-:Y:S01]  /*5ab0*/  ISETP.GE.AND P2, PT, R38, 0x9, PT ;  /* 0x000000092600780c */ /* 0x000fe20003f46270 */
[-C--:B------:R-:W-:Y:S01]  /*5ac0*/  FMUL R109, R109, R5.reuse ;  /* 0x000000056d6d7220 */ /* 0x080fe20000400000 */
[C---:B------:R-:W-:Y:S01]  /*5ad0*/  ISETP.LT.OR P0, PT, R33.reuse, 0x1, !P3 ;  /* 0x000000012100780c */ /* 0x040fe20005f01670 */
[-C--:B------:R-:W-:Y:S01]  /*5ae0*/  FMUL R108, R108, R5.reuse ;  /* 0x000000056c6c7220 */ /* 0x080fe20000400000 */
[----:B------:R-:W-:Y:S01]  /*5af0*/  ISETP.LT.OR P6, PT, R33, 0x2, !P3 ;  /* 0x000000022100780c */ /* 0x000fe20005fc1670 */
[----:B------:R-:W-:Y:S01]  /*5b00*/  FMUL R107, R107, R5 ;  /* 0x000000056b6b7220 */ /* 0x000fe20000400000 */
[----:B------:R-:W-:Y:S01]  /*5b10*/  F2FP.SATFINITE.E4M3.F32.PACK_AB_MERGE_C R111, RZ, R111, RZ ;  /* 0x0000006fff6f723e */ /* 0x000fe200048070ff */
[-C--:B------:R-:W-:Y:S01]  /*5b20*/  FMUL R106, R106, R5.reuse ;  /* 0x000000056a6a7220 */ /* 0x080fe20000400000 */
[----:B------:R-:W-:Y:S01]  /*5b30*/  F2FP.SATFINITE.E4M3.F32.PACK_AB_MERGE_C R25, RZ, R110, RZ ;  /* 0x0000006eff19723e */ /* 0x000fe200048070ff */
[-C--:B------:R-:W-:Y:S01]  /*5b40*/  FMUL R105, R105, R5.reuse ;  /* 0x0000000569697220 */ /* 0x080fe20000400000 */
[C---:B------:R-:W-:Y:S01]  /*5b50*/  ISETP.LT.OR P1, PT, R33.reuse, 0x2, !P2 ;  /* 0x000000022100780c */ /* 0x040fe20005721670 */
[-C--:B------:R-:W-:Y:S01]  /*5b60*/  FMUL R104, R104, R5.reuse ;  /* 0x0000000568687220 */ /* 0x080fe20000400000 */
[----:B------:R-:W-:Y:S01]  /*5b70*/  ISETP.LT.OR P5, PT, R33, 0x9, !P3 ;  /* 0x000000092100780c */ /* 0x000fe20005fa1670 */
[----:B------:R-:W-:Y:S01]  /*5b80*/  FMUL R103, R103, R5 ;  /* 0x0000000567677220 */ /* 0x000fe20000400000 */
[----:B------:R-:W-:Y:S01]  /*5b90*/  F2FP.SATFINITE.E4M3.F32.PACK_AB_MERGE_C R109, RZ, R109, RZ ;  /* 0x0000006dff6d723e */ /* 0x000fe200048070ff */
[----:B------:R-:W-:Y:S01]  /*5ba0*/  @!P0 STG.E.U8 desc[UR28][R14.64], R111 ;  /* 0x0000006f0e008986 */ /* 0x000fe2000c10111c */
[C---:B------:R-:W-:Y:S01]  /*5bb0*/  ISETP.LT.OR P0, PT, R33.reuse, 0x1, !P2 ;  /* 0x000000012100780c */ /* 0x040fe20005701670 */
[-C--:B------:R-:W-:Y:S01]  /*5bc0*/  FMUL R102, R102, R5.reuse ;  /* 0x0000000566667220 */ /* 0x080fe20000400000 */
[----:B------:R-:W-:Y:S01]  /*5bd0*/  F2FP.SATFINITE.E4M3.F32.PACK_AB_MERGE_C R27, RZ, R108, RZ ;  /* 0x0000006cff1b723e */ /* 0x000fe200048070ff */
[----:B------:R0:W-:Y:S01]  /*5be0*/  @!P6 STG.E.U8 desc[UR28][R14.64+0x1], R25 ;  /* 0x000001190e00e986 */ /* 0x0001e2000c10111c */
[----:B------:R-:W-:Y:S01]  /*5bf0*/  ISETP.LT.OR P6, PT, R33, 0xa, !P3 ;  /* 0x0000000a2100780c */ /* 0x000fe20005fc1670 */
[----:B------:R-:W-:Y:S01]  /*5c00*/  FMUL R99, R99, R5 ;  /* 0x0000000563637220 */ /* 0x000fe20000400000 */
[----:B------:R-:W-:Y:S01]  /*5c10*/  F2FP.SATFINITE.E4M3.F32.PACK_AB_MERGE_C R107, RZ, R107, RZ ;  /* 0x0000006bff6b723e */ /* 0x000fe200048070ff */
[----:B------:R1:W-:Y:S01]  /*5c20*/  @!P1 STG.E.U8 desc[UR28][R12.64+0x1], R27 ;  /* 0x0000011b0c009986 */ /* 0x0003e2000c10111c */
[----:B------:R-:W-:Y:S01]  /*5c30*/  F2FP.SATFINITE.E4M3.F32.PACK_AB_MERGE_C R29, RZ, R106, RZ ;  /* 0x0000006aff1d723e */ /* 0x000fe200048070ff */
[-C--:B------:R-:W-:Y:S01]  /*5c40*/  FMUL R100, R100, R5.reuse ;  /* 0x0000000564647220 */ /* 0x080fe20000400000 */
[----:B------:R-:W-:Y:S01]  /*5c50*/  ISETP.GE.AND P1, PT, R38, 0x81, PT ;  /* 0x000000812600780c */ /* 0x000fe20003f26270 */
[----:B------:R-:W-:Y:S01]  /*5c60*/  FMUL R97, R97, R5 ;  /* 0x0000000561617220 */ /* 0x000fe20000400000 */
[----:B------:R-:W-:Y:S01]  /*5c70*/  F2FP.SATFINITE.E4M3.F32.PACK_AB_MERGE_C R105, RZ, R105, RZ ;  /* 0x00000069ff69723e */ /* 0x000fe200048070ff */
[----:B------:R-:W-:Y:S01]  /*5c80*/  @!P0 STG.E.U8 desc[UR28][R12.64], R109 ;  /* 0x0000006d0c008986 */ /* 0x000fe2000c10111c */
[C---:B------:R-:W-:Y:S01]  /*5c90*/  ISETP.LT.OR P0, PT, R33.reuse, 0x9, !P2 ;  /* 0x000000092100780c */ /* 0x040fe20005701670 */
[-C--:B------:R-:W-:Y:S01]  /*5ca0*/  FMUL R98, R98, R5.reuse ;  /* 0x0000000562627220 */ /* 0x080fe20000400000 */
[----:B0-----:R-:W-:Y:S01]  /*5cb0*/  F2FP.SATFINITE.E4M3.F32.PACK_AB_MERGE_C R25, RZ, R104, RZ ;  /* 0x00000068ff19723e */ /* 0x001fe200048070ff */
[----:B------:R-:W-:Y:S01]  /*5cc0*/  @!P5 STG.E.U8 desc[UR28][R14.64+0x8], R107 ;  /* 0x0000086b0e00d986 */ /* 0x000fe2000c10111c */
[----:B------:R-:W-:Y:S01]  /*5cd0*/  ISETP.LT.OR P5, PT, R33, 0xa, !P2 ;  /* 0x0000000a2100780c */ /* 0x000fe200057a1670 */
[----:B------:R-:W-:Y:S01]  /*5ce0*/  FMUL R95, R95, R5 ;  /* 0x000000055f5f7220 */ /* 0x000fe20000400000 */
[----:B------:R-:W-:Y:S01]  /*5cf0*/  F2FP.SATFINITE.E4M3.F32.PACK_AB_MERGE_C R103, RZ, R103, RZ ;  /* 0x00000067ff67723e */ /* 0x000fe200048070ff */
[----:B------:R-:W-:Y:S01]  /*5d00*/  @!P6 STG.E.U8 desc[UR28][R14.64+0x9], R29 ;  /* 0x0000091d0e00e986 */ /* 0x000fe2000c10111c */
[----:B------:R-:W-:Y:S01]  /*5d10*/  ISETP.LT.OR P6, PT, R33, 0x1, !P1 ;  /* 0x000000012100780c */ /* 0x000fe20004fc1670 */
[-C--:B------:R-:W-:Y:S01]  /*5d20*/  FMUL R96, R96, R5.reuse ;  /* 0x0000000560607220 */ /* 0x080fe20000400000 */
[----:B-1----:R-:W-:Y:S01]  /*5d30*/  F2FP.SATFINITE.E4M3.F32.PACK_AB_MERGE_C R27, RZ, R102, RZ ;  /* 0x00000066ff1b723e */ /* 0x002fe200048070ff */
[----:B------:R-:W-:Y:S01]  /*5d40*/  FMUL R93, R93, R5 ;  /* 0x000000055d5d7220 */ /* 0x000fe20000400000 */
[----:B------:R-:W-:Y:S01]  /*5d50*/  F2FP.SATFINITE.E4M3.F32.PACK_AB_MERGE_C R99, RZ, R99, RZ ;  /* 0x00000063ff63723e */ /* 0x000fe200048070ff */
[----:B------:R-:W-:Y:S01]  /*5d60*/  @!P0 STG.E.U8 desc[UR28][R12.64+0x8], R105 ;  /* 0x000008690c008986 */ /* 0x000fe2000c10111c */
[----:B------:R-:W-:Y:S01]  /*5d70*/  ISETP.GE.AND P0, PT, R38, 0x89, PT ;  /* 0x000000892600780c */ /* 0x000fe20003f06270 */
[----:B------:R-:W-:Y:S01]  /*5d80*/  FMUL R94, R94, R5 ;  /* 0x000000055e5e7220 */ /* 0x000fe20000400000 */
[----:B------:R-:W-:Y:S01]  /*5d90*/  F2FP.SATFINITE.E4M3.F32.PACK_AB_MERGE_C R97, RZ, R97, RZ ;  /* 0x00000061ff61723e */ /* 0x000fe200048070ff */
[----:B------:R0:W-:Y:S01]  /*5da0*/  @!P5 STG.E.U8 desc[UR28][R12.64+0x9], R25 ;  /* 0x000009190c00d986 */ /* 0x0001e2000c10111c */
[----:B------:R-:W-:Y:S01]  /*5db0*/  ISETP.LT.OR P5, PT, R33, 0x2, !P1 ;  /* 0x000000022100780c */ /* 0x000fe20004fa1670 */
[----:B------:R-:W-:Y:S01]  /*5dc0*/  FMUL R91, R91, R5 ;  /* 0x000000055b5b7220 */ /* 0x000fe20000400000 */
[----:B------:R-:W-:Y:S01]  /*5dd0*/  F2FP.SATFINITE.E4M3.F32.PACK_AB_MERGE_C R95, RZ, R95, RZ ;  /* 0x0000005fff5f723e */ /* 0x000fe200048070ff */
[----:B------:R-:W-:Y:S01]  /*5de0*/  @!P6 STG.E.U8 desc[UR28][R10.64], R103 ;  /* 0x000000670a00e986 */ /* 0x000fe2000c10111c */
[----:B------:R-:W-:Y:S01]  /*5df0*/  ISETP.LT.OR P6, PT, R33, 0x1, !P0 ;  /* 0x000000012100780c */ /* 0x000fe200047c1670 */
[----:B------:R-:W-:Y:S01]  /*5e00*/  FMUL R92, R92, R5 ;  /* 0x000000055c5c7220 */ /* 0x000fe20000400000 */
[----:B------:R-:W-:Y:S01]  /*5e10*/  F2FP.SATFINITE.E4M3.F32.PACK_AB_MERGE_C R93, RZ, R93, RZ ;  /* 0x0000005dff5d723e */ /* 0x000fe200048070ff */
[----:B------:R-:W-:Y:S01]  /*5e20*/  FMUL R89, R89, R5 ;  /* 0x0000000559597220 */ /* 0x000fe20000400000 */
[----:B------:R-:W-:Y:S01]  /*5e30*/  F2FP.SATFINITE.E4M3.F32.PACK_AB_MERGE_C R91, RZ, R91, RZ ;  /* 0x0000005bff5b723e */ /* 0x000fe200048070ff */
[-C--:B------:R-:W-:Y:S01]  /*5e40*/  FMUL R90, R90, R5.reuse ;  /* 0x000000055a5a7220 */ /* 0x080fe20000400000 */
[-C--:B------:R-:W-:Y:S01]  /*5e50*/  FMUL R87, R87, R5.reuse ;  /* 0x0000000557577220 */ /* 0x080fe20000400000 */
[----:B0-----:R-:W-:Y:S01]  /*5e60*/  F2FP.SATFINITE.E4M3.F32.PACK_AB_MERGE_C R25, RZ, R100, RZ ;  /* 0x00000064ff19723e */ /* 0x001fe200048070ff */
[-C--:B------:R-:W-:Y:S01]  /*5e70*/  FMUL R88, R88, R5.reuse ;  /* 0x0000000558587220 */ /* 0x080fe20000400000 */
        /* <DEDUP_REMOVED lines=50> */
[-C--:B------:R-:W-:Y:S01]  /*61a0*/  FMUL R17, R17, R5.reuse ;  /* 0x0000000511117220 */ /* 0x080fe20000400000 */
[-C--:B------:R-:W-:Y:S01]  /*61b0*/  FMUL R18, R18, R5.reuse ;  /* 0x0000000512127220 */ /* 0x080fe20000400000 */
[-C--:B------:R-:W-:Y:S01]  /*61c0*/  FMUL R7, R7, R5.reuse ;  /* 0x0000000507077220 */ /* 0x080fe20000400000 */
[----:B------:R-:W-:Y:S01]  /*61d0*/  FMUL R16, R16, R5 ;  /* 0x0000000510107220 */ /* 0x000fe20000400000 */
[----:B0-----:R-:W-:-:S02]  /*61e0*/  F2FP.SATFINITE.E4M3.F32.PACK_AB_MERGE_C R25, RZ, R92, RZ ;  /* 0x0000005cff19723e */ /* 0x001fc400048070ff */
[----:B------:R0:W-:Y:S01]  /*61f0*/  @!P5 STG.E.U8 desc[UR28][R14.64+0x11], R27 ;  /* 0x0000111b0e00d986 */ /* 0x0001e2000c10111c */
[C---:B------:R-:W-:Y:S02]  /*6200*/  ISETP.LT.OR P5, PT, R33.reuse, 0x12, !P2 ;  /* 0x000000122100780c */ /* 0x040fe400057a1670 */
[----:B------:R-:W-:Y:S01]  /*6210*/  F2FP.SATFINITE.E4M3.F32.PACK_AB_MERGE_C R19, RZ, R19, RZ ;  /* 0x00000013ff13723e */ /* 0x000fe200048070ff */
[----:B------:R-:W-:Y:S01]  /*6220*/  @!P6 STG.E.U8 desc[UR28][R12.64+0x10], R91 ;  /* 0x0000105b0c00e986 */ /* 0x000fe2000c10111c */
[----:B------:R-:W-:Y:S02]  /*6230*/  ISETP.LT.OR P6, PT, R33, 0x19, !P3 ;  /* 0x000000192100780c */ /* 0x000fe40005fc1670 */
[----:B------:R-:W-:Y:S02]  /*6240*/  F2FP.SATFINITE.E4M3.F32.PACK_AB_MERGE_C R17, RZ, R17, RZ ;  /* 0x00000011ff11723e */ /* 0x000fe400048070ff */
[----:B------:R-:W-:Y:S02]  /*6250*/  F2FP.SATFINITE.E4M3.F32.PACK_AB_MERGE_C R7, RZ, R7, RZ ;  /* 0x00000007ff07723e */ /* 0x000fe400048070ff */
[----:B0-----:R-:W-:-:S03]  /*6260*/  F2FP.SATFINITE.E4M3.F32.PACK_AB_MERGE_C R27, RZ, R90, RZ ;  /* 0x0000005aff1b723e */ /* 0x001fc600048070ff */
[----:B------:R0:W-:Y:S01]  /*6270*/  @!P5 STG.E.U8 desc[UR28][R12.64+0x11], R25 ;  /* 0x000011190c00d986 */ /* 0x0001e2000c10111c */
[----:B------:R-:W-:-:S03]  /*6280*/  ISETP.LT.OR P5, PT, R33, 0x1a, !P3 ;  /* 0x0000001a2100780c */ /* 0x000fc60005fa1670 */
[----:B------:R-:W-:Y:S01]  /*6290*/  @!P6 STG.E.U8 desc[UR28][R14.64+0x18], R89 ;  /* 0x000018590e00e986 */ /* 0x000fe2000c10111c */
[----:B------:R-:W-:Y:S02]  /*62a0*/  ISETP.LT.OR P6, PT, R33, 0x19, !P2 ;  /* 0x000000192100780c */ /* 0x000fe400057c1670 */
[----:B0-----:R-:W-:-:S07]  /*62b0*/  F2FP.SATFINITE.E4M3.F32.PACK_AB_MERGE_C R25, RZ, R88, RZ ;  /* 0x00000058ff19723e */ /* 0x001fce00048070ff */
        /* <DEDUP_REMOVED lines=33> */
[C---:B------:R-:W-:Y:S02]  /*64d0*/  ISETP.LT.OR P6, PT, R33.reuse, 0x29, !P3 ;  /* 0x000000292100780c */ /* 0x040fe40005fc1670 */
[----:B------:R-:W-:Y:S02]  /*64e0*/  ISETP.LT.OR P3, PT, R33, 0x2a, !P3 ;  /* 0x0000002a2100780c */ /* 0x000fe40005f61670 */
[----:B0-----:R-:W-:-:S05]  /*64f0*/  F2FP.SATFINITE.E4M3.F32.PACK_AB_MERGE_C R27, RZ, R74, RZ ;  /* 0x0000004aff1b723e */ /* 0x001fca00048070ff */
[----:B------:R0:W-:Y:S01]  /*6500*/  @!P5 STG.E.U8 desc[UR28][R12.64+0x21], R25 ;  /* 0x000021190c00d986 */ /* 0x0001e2000c10111c */
[C---:B------:R-:W-:Y:S02]  /*6510*/  ISETP.LT.OR P5, PT, R33.reuse, 0x29, !P2 ;  /* 0x000000292100780c */ /* 0x040fe400057a1670 */
[C---:B------:R-:W-:Y:S01]  /*6520*/  ISETP.LT.OR P2, PT, R33.reuse, 0x2a, !P2 ;  /* 0x0000002a2100780c */ /* 0x040fe20005741670 */
[----:B------:R-:W-:Y:S01]  /*6530*/  @!P6 STG.E.U8 desc[UR28][R14.64+0x28], R73 ;  /* 0x000028490e00e986 */ /* 0x000fe2000c10111c */
[----:B------:R-:W-:-:S03]  /*6540*/  ISETP.LT.OR P6, PT, R33, 0x21, !P1 ;  /* 0x000000212100780c */ /* 0x000fc60004fc1670 */
[----:B------:R1:W-:Y:S01]  /*6550*/  @!P3 STG.E.U8 desc[UR28][R14.64+0x29], R27 ;  /* 0x0000291b0e00b986 */ /* 0x0003e2000c10111c */
[----:B------:R-:W-:Y:S02]  /*6560*/  ISETP.LT.OR P3, PT, R33, 0x22, !P1 ;  /* 0x000000222100780c */ /* 0x000fe40004f61670 */
[----:B0-----:R-:W-:-:S03]  /*6570*/  F2FP.SATFINITE.E4M3.F32.PACK_AB_MERGE_C R25, RZ, R72, RZ ;  /* 0x00000048ff19723e */ /* 0x001fc600048070ff */
[----:B------:R-:W-:Y:S01]  /*6580*/  @!P5 STG.E.U8 desc[UR28][R12.64+0x28], R23 ;  /* 0x000028170c00d986 */ /* 0x000fe2000c10111c */
[----:B------:R-:W-:-:S03]  /*6590*/  ISETP.LT.OR P5, PT, R33, 0x21, !P0 ;  /* 0x000000212100780c */ /* 0x000fc600047a1670 */
[----:B------:R0:W-:Y:S01]  /*65a0*/  @!P2 STG.E.U8 desc[UR28][R12.64+0x29], R25 ;  /* 0x000029190c00a986 */ /* 0x0001e2000c10111c */
[C---:B------:R-:W-:Y:S02]  /*65b0*/  ISETP.LT.OR P2, PT, R33.reuse, 0x29, !P1 ;  /* 0x000000292100780c */ /* 0x040fe40004f41670 */
[----:B-1----:R-:W-:Y:S01]  /*65c0*/  F2FP.SATFINITE.E4M3.F32.PACK_AB_MERGE_C R15, RZ, R22, RZ ;  /* 0x00000016ff0f723e */ /* 0x002fe200048070ff */
[----:B------:R1:W-:Y:S01]  /*65d0*/  @!P6 STG.E.U8 desc[UR28][R10.64+0x20], R21 ;  /* 0x000020150a00e986 */ /* 0x0003e2000c10111c */
[C---:B------:R-:W-:Y:S02]  /*65e0*/  ISETP.LT.OR P6, PT, R33.reuse, 0x22, !P0 ;  /* 0x000000222100780c */ /* 0x040fe400047c1670 */
[C---:B------:R-:W-:Y:S01]  /*65f0*/  ISETP.LT.OR P1, PT, R33.reuse, 0x2a, !P1 ;  /* 0x0000002a2100780c */ /* 0x040fe20004f21670 */
[----:B------:R2:W-:Y:S01]  /*6600*/  @!P3 STG.E.U8 desc[UR28][R10.64+0x21], R15 ;  /* 0x0000210f0a00b986 */ /* 0x0005e2000c10111c */
[C---:B------:R-:W-:Y:S02]  /*6610*/  ISETP.LT.OR P3, PT, R33.reuse, 0x29, !P0 ;  /* 0x000000292100780c */ /* 0x040fe40004761670 */
[----:B------:R-:W-:Y:S01]  /*6620*/  ISETP.LT.OR P0, PT, R33, 0x2a, !P0 ;  /* 0x0000002a2100780c */ /* 0x000fe20004701670 */
[----:B------:R3:W-:Y:S01]  /*6630*/  @!P5 STG.E.U8 desc[UR28][R8.64+0x20], R19 ;  /* 0x000020130800d986 */ /* 0x0007e2000c10111c */
[----:B0-----:R-:W-:-:S02]  /*6640*/  F2FP.SATFINITE.E4M3.F32.PACK_AB_MERGE_C R13, RZ, R20, RZ ;  /* 0x00000014ff0d723e */ /* 0x001fc400048070ff */
[----:B-1----:R-:W-:-:S03]  /*6650*/  F2FP.SATFINITE.E4M3.F32.PACK_AB_MERGE_C R21, RZ, R16, RZ ;  /* 0x00000010ff15723e */ /* 0x002fc600048070ff */
[----:B------:R3:W-:Y:S01]  /*6660*/  @!P6 STG.E.U8 desc[UR28][R8.64+0x21], R13 ;  /* 0x0000210d0800e986 */ /* 0x0007e2000c10111c */
[----:B--2---:R-:W-:-:S03]  /*6670*/  F2FP.SATFINITE.E4M3.F32.PACK_AB_MERGE_C R15, RZ, R18, RZ ;  /* 0x00000012ff0f723e */ /* 0x004fc600048070ff */
[----:B------:R3:W-:Y:S04]  /*6680*/  @!P2 STG.E.U8 desc[UR28][R10.64+0x28], R17 ;  /* 0x000028110a00a986 */ /* 0x0007e8000c10111c */
[----:B------:R3:W-:Y:S04]  /*6690*/  @!P1 STG.E.U8 desc[UR28][R10.64+0x29], R15 ;  /* 0x0000290f0a009986 */ /* 0x0007e8000c10111c */
[----:B------:R3:W-:Y:S04]  /*66a0*/  @!P3 STG.E.U8 desc[UR28][R8.64+0x28], R7 ;  /* 0x000028070800b986 */ /* 0x0007e8000c10111c */
[----:B------:R3:W-:Y:S02]  /*66b0*/  @!P0 STG.E.U8 desc[UR28][R8.64+0x29], R21 ;  /* 0x0000291508008986 */ /* 0x0007e4000c10111c */
.L_x_130:
[----:B------:R-:W-:Y:S05]  /*66c0*/  BSYNC B0 ;  /* 0x0000000000007941 */ /* 0x000fea0003800000 */
.L_x_32:
[----:B------:R-:W-:Y:S01]  /*66d0*/  ULDC UR6, c[0x0][0xc] ;  /* 0x0000030000067ab9 */ /* 0x000fe20000000800 */
[----:B------:R-:W-:Y:S01]  /*66e0*/  ULDC UR7, c[0x0][0x10] ;  /* 0x0000040000077ab9 */ /* 0x000fe20000000800 */
[----:B0--3-5:R-:W0:Y:S01]  /*66f0*/  LDC R7, c[0x0][0x14] ;  /* 0x00000500ff077b82 */ /* 0x029e220000000800 */
[----:B------:R-:W-:Y:S01]  /*6700*/  UIMAD.WIDE.U32 UR6, UR6, UR7, URZ ;  /* 0x00000007060672a5 */ /* 0x000fe2000f8e003f */
[----:B------:R-:W-:Y:S02]  /*6710*/  IMAD.MOV.U32 R11, RZ, RZ, -0x1 ;  /* 0xffffffffff0b7424 */ /* 0x000fe400078e00ff */
[----:B------:R-:W-:-:S03]  /*6720*/  IMAD.MOV.U32 R101, RZ, RZ, -0x1 ;  /* 0xffffffffff657424 */ /* 0x000fc600078e00ff */
[----:B0-----:R-:W-:-:S04]  /*6730*/  IMAD.WIDE.U32 R2, R7, UR6, R2 ;  /* 0x0000000607027c25 */ /* 0x001fc8000f8e0002 */
[----:B------:R-:W-:Y:S01]  /*6740*/  IMAD R7, R7, UR7, RZ ;  /* 0x0000000707077c24 */ /* 0x000fe2000f8e02ff */
[----:B------:R-:W-:Y:S02]  /*6750*/  ULDC.64 UR6, c[0x0][0x650] ;  /* 0x0001940000067ab9 */ /* 0x000fe40000000a00 */
[----:B------:R-:W-:Y:S01]  /*6760*/  ISETP.GE.U32.AND P0, PT, R2, UR6, PT ;  /* 0x0000000602007c0c */ /* 0x000fe2000bf06070 */
[--C-:B------:R-:W-:Y:S01]  /*6770*/  IMAD.IADD R3, R3, 0x1, R7.reuse ;  /* 0x0000000103037824 */ /* 0x100fe200078e0207 */
[----:B------:R-:W-:-:S04]  /*6780*/  PRMT R7, RZ, 0x7610, R7 ;  /* 0x00007610ff077816 */ /* 0x000fc80000000007 */
[----:B------:R-:W-:-:S13]  /*6790*/  ISETP.GE.U32.AND.EX P0, PT, R3, UR7, PT, P0 ;  /* 0x0000000703007c0c */ /* 0x000fda000bf06100 */
[----:B------:R-:W-:Y:S05]  /*67a0*/  @P0 BRA `(.L_x_131) ;  /* 0x0000000400600947 */ /* 0x000fea0003800000 */
[----:B------:R-:W0:Y:S01]  /*67b0*/  S2R R20, SR_CTAID.X ;  /* 0x0000000000147919 */ /* 0x000e220000002500 */
[----:B------:R-:W3:Y:S01]  /*67c0*/  LDC.64 R14, c[0x0][0x628] ;  /* 0x00018a00ff0e7b82 */ /* 0x000ee20000000a00 */
[----:B------:R-:W-:Y:S01]  /*67d0*/  ULDC UR6, c[0x0][0x150] ;  /* 0x0000540000067ab9 */ /* 0x000fe20000000800 */
[----:B------:R-:W-:Y:S01]  /*67e0*/  IMAD.MOV.U32 R12, RZ, RZ, R2 ;  /* 0x000000ffff0c7224 */ /* 0x000fe200078e0002 */
[----:B------:R-:W0:Y:S01]  /*67f0*/  S2R R22, SR_CTAID.Y ;  /* 0x0000000000167919 */ /* 0x000e220000002600 */
[----:B------:R-:W-:-:S04]  /*6800*/  IMAD.MOV.U32 R13, RZ, RZ, R3 ;  /* 0x000000ffff0d7224 */ /* 0x000fc800078e0003 */
[----:B------:R-:W1:Y:S08]  /*6810*/  LDC R23, c[0x0][0x144] ;  /* 0x00005100ff177b82 */ /* 0x000e700000000800 */
[----:B------:R-:W1:Y:S08]  /*6820*/  LDC R16, c[0x0][0x630] ;  /* 0x00018c00ff107b82 */ /* 0x000e700000000800 */
[----:B------:R-:W1:Y:S01]  /*6830*/  LDC.64 R18, c[0x0][0x620] ;  /* 0x00018800ff127b82 */ /* 0x000e620000000a00 */
[----:B---3--:R-:W-:-:S04]  /*6840*/  ISETP.NE.U32.AND P0, PT, R14, RZ, PT ;  /* 0x000000ff0e00720c */ /* 0x008fc80003f05070 */
[----:B------:R-:W-:Y:S02]  /*6850*/  ISETP.NE.AND.EX P0, PT, R15, RZ, PT, P0 ;  /* 0x000000ff0f00720c */ /* 0x000fe40003f05300 */
[----:B0-----:R-:W-:-:S05]  /*6860*/  I2FP.F32.U32 R7, R20 ;  /* 0x0000001400077245 */ /* 0x001fca0000201000 */
[----:B------:R-:W-:-:S04]  /*6870*/  FMUL R7, R7, UR6 ;  /* 0x0000000607077c20 */ /* 0x000fc80008400000 */
[----:B------:R0:W3:Y:S02]  /*6880*/  F2I.U32.TRUNC.NTZ R21, R7 ;  /* 0x0000000700157305 */ /* 0x0000e4000020f000 */
[----:B------:R-:W-:Y:S05]  /*6890*/  @!P0 BRA `(.L_x_132) ;  /* 0x0000000000288947 */ /* 0x000fea0003800000 */
[----:B0-----:R-:W0:Y:S02]  /*68a0*/  LDC R7, c[0x0][0x634] ;  /* 0x00018d00ff077b82 */ /* 0x001e240000000800 */
        /* <DEDUP_REMOVED lines=9> */
.L_x_132:
[-CC-:B-1----:R-:W-:Y:S01]  /*6940*/  SHF.R.U64 R101, R12, R16.reuse, R13.reuse ;  /* 0x000000100c657219 */ /* 0x182fe2000000120d */
[----:B------:R-:W1:Y:S01]  /*6950*/  LDC.64 R28, c[0x0][0x640] ;  /* 0x00019000ff1c7b82 */ /* 0x000e620000000a00 */
[----:B0-----:R-:W-:Y:S01]  /*6960*/  SHF.R.U32.HI R7, RZ, R16, R13 ;  /* 0x00000010ff077219 */ /* 0x001fe2000001160d */
[----:B---3--:R-:W-:Y:S01]  /*6970*/  IMAD.MOV R21, RZ, RZ, -R21 ;  /* 0x000000ffff157224 */ /* 0x008fe200078e0a15 */
[----:B------:R-:W-:Y:S01]  /*6980*/  IADD3 R11, P0, RZ, -R101, RZ ;  /* 0x80000065ff0b7210 */ /* 0x000fe20007f1e0ff */
[----:B------:R-:W-:Y:S02]  /*6990*/  ULDC UR6, c[0x0][0x154] ;  /* 0x0000550000067ab9 */ /* 0x000fe40000000800 */
[----:B------:R-:W-:Y:S02]  /*69a0*/  IMAD R21, R23, R21, R20 ;  /* 0x0000001517157224 */ /* 0x000fe400078e0214 */
[----:B------:R-:W0:Y:S01]  /*69b0*/  LDC R12, c[0x0][0x618] ;  /* 0x00018600ff0c7b82 */ /* 0x000e220000000800 */
[----:B------:R-:W-:-:S02]  /*69c0*/  IMAD.X R7, RZ, RZ, ~R7, P0 ;  /* 0x000000ffff077224 */ /* 0x000fc400000e0e07 */
[----:B------:R-:W-:-:S04]  /*69d0*/  IMAD.WIDE.U32 R8, R11, R18, R2 ;  /* 0x000000120b087225 */ /* 0x000fc800078e0002 */
[----:B------:R-:W-:Y:S01]  /*69e0*/  IMAD R10, R7, R18, RZ ;  /* 0x00000012070a7224 */ /* 0x000fe200078e02ff */
[----:B------:R-:W3:Y:S03]  /*69f0*/  LDC R24, c[0x0][0x608] ;  /* 0x00018200ff187b82 */ /* 0x000ee60000000800 */
[----:B------:R-:W-:Y:S02]  /*6a00*/  IMAD R7, R11, R19, R10 ;  /* 0x000000130b077224 */ /* 0x000fe400078e020a */
[----:B------:R-:W-:Y:S02]  /*6a10*/  IMAD.MOV.U32 R11, RZ, RZ, 0x1 ;  /* 0x00000001ff0b7424 */ /* 0x000fe400078e00ff */
[----:B------:R-:W-:Y:S01]  /*6a20*/  IMAD.IADD R7, R9, 0x1, R7 ;  /* 0x0000000109077824 */ /* 0x000fe200078e0207 */
[----:B------:R-:W5:Y:S01]  /*6a30*/  LDC R26, c[0x0][0x658] ;  /* 0x00019600ff1a7b82 */ /* 0x000f620000000800 */
[----:B------:R-:W-:-:S02]  /*6a40*/  I2FP.F32.U32 R9, R22 ;  /* 0x0000001600097245 */ /* 0x000fc40000201000 */
[----:B-1----:R-:W-:-:S03]  /*6a50*/  ISETP.NE.U32.AND P0, PT, R28, RZ, PT ;  /* 0x000000ff1c00720c */ /* 0x002fc60003f05070 */
[----:B------:R-:W-:Y:S01]  /*6a60*/  FMUL R10, R9, UR6 ;  /* 0x00000006090a7c20 */ /* 0x000fe20008400000 */
[----:B------:R-:W-:Y:S01]  /*6a70*/  ISETP.NE.AND.EX P0, PT, R29, RZ, PT, P0 ;  /* 0x000000ff1d00720c */ /* 0x000fe20003f05300 */
[----:B------:R-:W1:Y:S01]  /*6a80*/  LDC R19, c[0x0][0x148] ;  /* 0x00005200ff137b82 */ /* 0x000e620000000800 */
[-CC-:B0-----:R-:W-:Y:S01]  /*6a90*/  SHF.R.U64 R16, R8, R12.reuse, R7.reuse ;  /* 0x0000000c08107219 */ /* 0x181fe20000001207 */
[----:B------:R0:W0:Y:S01]  /*6aa0*/  F2I.U32.TRUNC.NTZ R18, R10 ;  /* 0x0000000a00127305 */ /* 0x000022000020f000 */
[----:B------:R-:W-:Y:S01]  /*6ab0*/  SHF.R.U32.HI R7, RZ, R12, R7 ;  /* 0x0000000cff077219 */ /* 0x000fe20000011607 */
[----:B------:R-:W-:-:S04]  /*6ac0*/  IMAD.MOV.U32 R9, RZ, RZ, -0x1 ;  /* 0xffffffffff097424 */ /* 0x000fc800078e00ff */
[----:B------:R-:W0:Y:S01]  /*6ad0*/  LDC R20, c[0x0][0x600] ;  /* 0x00018000ff147b82 */ /* 0x000e220000000800 */
[-CC-:B---3--:R-:W-:Y:S02]  /*6ae0*/  SHF.R.U64 R14, R16, R24.reuse, R7.reuse ;  /* 0x00000018100e7219 */ /* 0x188fe40000001207 */
[----:B------:R-:W-:-:S05]  /*6af0*/  SHF.R.U32.HI R7, RZ, R24, R7 ;  /* 0x00000018ff077219 */ /* 0x000fca0000011607 */
[----:B------:R-:W3:Y:S01]  /*6b00*/  LDC R25, c[0x0][0x648] ;  /* 0x00019200ff197b82 */ /* 0x000ee20000000800 */
[-C--:B-----5:R-:W-:Y:S02]  /*6b10*/  SHF.L.U32 R8, R9, R26.reuse, RZ ;  /* 0x0000001a09087219 */ /* 0x0a0fe400000006ff */
[-CC-:B------:R-:W-:Y:S02]  /*6b20*/  SHF.R.U64 R17, R14, R26.reuse, R7.reuse ;  /* 0x0000001a0e117219 */ /* 0x180fe40000001207 */
[----:B------:R-:W-:Y:S02]  /*6b30*/  SHF.R.U32.HI R9, RZ, R26, R7 ;  /* 0x0000001aff097219 */ /* 0x000fe40000011607 */
[----:B------:R-:W-:Y:S01]  /*6b40*/  LOP3.LUT R23, RZ, R8, RZ, 0x33, !PT ;  /* 0x00000008ff177212 */ /* 0x000fe200078e33ff */
[----:B------:R-:W0:Y:S01]  /*6b50*/  LDC R27, c[0x0][0x638] ;  /* 0x00018e00ff1b7b82 */ /* 0x000e220000000800 */
[----:B------:R-:W-:Y:S01]  /*6b60*/  SHF.L.U32 R26, R11, R26, RZ ;  /* 0x0000001a0b1a7219 */ /* 0x000fe200000006ff */
[----:B------:R-:W-:-:S06]  /*6b70*/  IMAD.MOV.U32 R8, RZ, RZ, R17 ;  /* 0x000000ffff087224 */ /* 0x000fcc00078e0011 */
[----:B--2-4-:R-:W2:Y:S01]  /*6b80*/  LDC R30, c[0x0][0x610] ;  /* 0x00018400ff1e7b82 */ /* 0x014ea20000000800 */
[----:B------:R-:W-:Y:S05]  /*6b90*/  @!P0 BRA `(.L_x_133) ;  /* 0x0000000000288947 */ /* 0x000fea0003800000 */
[----:B------:R-:W4:Y:S02]  /*6ba0*/  LDC R8, c[0x0][0x64c] ;  /* 0x00019300ff087b82 */ /* 0x000f240000000800 */
[----:B----4-:R-:W-:-:S05]  /*6bb0*/  IADD3 R7, P0, R17, R8, RZ ;  /* 0x0000000811077210 */ /* 0x010fca0007f1e0ff */
[----:B------:R-:W-:-:S04]  /*6bc0*/  IMAD.X R15, RZ, RZ, R9, P0 ;  /* 0x000000ffff0f7224 */ /* 0x000fc800000e0609 */
[----:B------:R-:W-:-:S04]  /*6bd0*/  IMAD.WIDE.U32 R8, R15, R28, RZ ;  /* 0x0000001c0f087225 */ /* 0x000fc800078e00ff */
[----:B0-----:R-:W-:-:S04]  /*6be0*/  IMAD.WIDE.U32 R10, P0, R7, R29, R8 ;  /* 0x0000001d070a7225 */ /* 0x001fc80007800008 */
[----:B------:R-:W-:-:S04]  /*6bf0*/  IMAD.WIDE.U32 R8, R7, R28, RZ ;  /* 0x0000001c07087225 */ /* 0x000fc800078e00ff */
[----:B------:R-:W-:Y:S01]  /*6c00*/  IMAD.X R13, RZ, RZ, RZ, P0 ;  /* 0x000000ffff0d7224 */ /* 0x000fe200000e06ff */
[----:B------:R-:W-:Y:S01]  /*6c10*/  IADD3 RZ, P0, R9, R10, RZ ;  /* 0x0000000a09ff7210 */ /* 0x000fe20007f1e0ff */
[----:B------:R-:W-:-:S04]  /*6c20*/  IMAD.MOV.U32 R12, RZ, RZ, R11 ;  /* 0x000000ffff0c7224 */ /* 0x000fc800078e000b */
[----:B------:R-:W-:-:S08]  /*6c30*/  IMAD.WIDE.U32.X R8, R15, R29, R12, P0 ;  /* 0x0000001d0f087225 */ /* 0x000fd000000e040c */
.L_x_133:
[----:B---3--:R-:W-:Y:S01]  /*6c40*/  SHF.R.U64 R7, R8, R25, R9 ;  /* 0x0000001908077219 */ /* 0x008fe20000001209 */
[----:B0-----:R-:W-:Y:S01]  /*6c50*/  VIADD R9, R20, 0xffffffff ;  /* 0xffffffff14097836 */ /* 0x001fe20000000000 */
[----:B------:R-:W-:Y:S01]  /*6c60*/  LOP3.LUT R32, R14, R23, RZ, 0xc0, !PT ;  /* 0x000000170e207212 */ /* 0x000fe200078ec0ff */
[----:B------:R-:W-:Y:S02]  /*6c70*/  IMAD.MOV R18, RZ, RZ, -R18 ;  /* 0x000000ffff127224 */ /* 0x000fe400078e0a12 */
[----:B------:R-:W-:Y:S01]  /*6c80*/  IMAD.MOV R8, RZ, RZ, -R7 ;  /* 0x000000ffff087224 */ /* 0x000fe200078e0a07 */
[----:B------:R-:W-:Y:S01]  /*6c90*/  LOP3.LUT R16, R16, R9, RZ, 0xc0, !PT ;  /* 0x0000000910107212 */ /* 0x000fe200078ec0ff */
[----:B------:R-:W-:Y:S02]  /*6ca0*/  IMAD R32, R26, R7, R32 ;  /* 0x000000071a207224 */ /* 0x000fe400078e0220 */
[----:B-1----:R-:W-:Y:S02]  /*6cb0*/  @P4 IMAD R21, R19, R18, R22 ;  /* 0x0000001213154224 */ /* 0x002fe400078e0216 */
[----:B------:R-:W-:-:S02]  /*6cc0*/  IMAD R7, R8, R27, R17 ;  /* 0x0000001b08077224 */ /* 0x000fc400078e0211 */
[----:B--2---:R-:W-:Y:S02]  /*6cd0*/  IMAD R32, R32, R30, R21 ;  /* 0x0000001e20207224 */ /* 0x004fe400078e0215 */
[----:B------:R-:W-:Y:S02]  /*6ce0*/  IMAD R9, R7, R20, R16 ;  /* 0x0000001407097224 */ /* 0x000fe400078e0210 */
[----:B------:R-:W-:-:S03]  /*6cf0*/  IMAD.MOV.U32 R8, RZ, RZ, 0x1 ;  /* 0x00000001ff087424 */ /* 0x000fc600078e00ff */
[----:B------:R-:W-:Y:S02]  /*6d00*/  SEL R11, R9, R32, !P4 ;  /* 0x00000020090b7207 */ /* 0x000fe40006000000 */
[----:B------:R-:W-:Y:S02]  /*6d10*/  PRMT R7, R8, 0x7610, R7 ;  /* 0x0000761008077816 */ /* 0x000fe40000000007 */
[----:B------:R-:W-:-:S07]  /*6d20*/  SEL R32, R32, R9, !P4 ;  /* 0x0000000920207207 */ /* 0x000fce0006000000 */
.L_x_131:
[----:B------:R-:W-:Y:S01]  /*6d30*/  LOP3.LUT P0, RZ, R7, 0xff, RZ, 0xc0, !PT ;  /* 0x000000ff07ff7812 */ /* 0x000fe2000780c0ff */
[----:B------:R-:W-:-:S12]  /*6d40*/  IMAD.MOV.U32 R10, RZ, RZ, R32 ;  /* 0x000000ffff0a7224 */ /* 0x000fd800078e0020 */
[----:B------:R-:W-:Y:S05]  /*6d50*/  @P0 BRA `(.L_x_134) ;  /* 0xffffffa000b00947 */ /* 0x000fea000383ffff */
[----:B------:R-:W-:Y:S05]  /*6d60*/  EXIT ;  /* 0x000000000000794d */ /* 0x000fea0003800000 */
.L_x_4:
[----:B0-----:R-:W-:Y:S01]  /*6d70*/  ULDC.64 UR4, c[0x0][0x650] ;  /* 0x0001940000047ab9 */ /* 0x001fe20000000a00 */
        /* <DEDUP_REMOVED lines=25> */
.L_x_136:
[-CC-:B------:R-:W-:Y:S01]  /*6f10*/  SHF.R.U64 R16, R14, R18.reuse, R15.reuse ;  /* 0x000000120e107219 */ /* 0x180fe2000000120f */
[----:B------:R-:W0:Y:S01]  /*6f20*/  LDC R22, c[0x0][0x618] ;  /* 0x00018600ff167b82 */ /* 0x000e220000000800 */
[----:B------:R-:W-:Y:S01]  /*6f30*/  SHF.R.U32.HI R7, RZ, R18, R15 ;  /* 0x00000012ff077219 */ /* 0x000fe2000001160f */
[----:B------:R-:W-:Y:S01]  /*6f40*/  ULDC UR4, c[0x0][0x150] ;  /* 0x0000540000047ab9 */ /* 0x000fe20000000800 */
[----:B------:R-:W-:Y:S02]  /*6f50*/  IADD3 R9, P0, RZ, -R16, RZ ;  /* 0x80000010ff097210 */ /* 0x000fe40007f1e0ff */
[----:B------:R-:W-:-:S03]  /*6f60*/  I2FP.F32.U32 R10, R6 ;  /* 0x00000006000a7245 */ /* 0x000fc60000201000 */
[----:B------:R-:W1:Y:S01]  /*6f70*/  LDC.64 R24, c[0x0][0x640] ;  /* 0x00019000ff187b82 */ /* 0x000e620000000a00 */
[----:B------:R-:W-:Y:S02]  /*6f80*/  IMAD.X R7, RZ, RZ, ~R7, P0 ;  /* 0x000000ffff077224 */ /* 0x000fe400000e0e07 */
[----:B------:R-:W-:Y:S01]  /*6f90*/  FMUL R13, R10, UR4 ;  /* 0x000000040a0d7c20 */ /* 0x000fe20008400000 */
[----:B------:R-:W-:Y:S01]  /*6fa0*/  IMAD.WIDE.U32 R10, R9, R20, R2 ;  /* 0x00000014090a7225 */ /* 0x000fe200078e0002 */
[----:B------:R-:W-:-:S03]  /*6fb0*/  ULDC UR4, c[0x0][0x154] ;  /* 0x0000550000047ab9 */ /* 0x000fc60000000800 */
[----:B------:R-:W-:Y:S01]  /*6fc0*/  IMAD R12, R7, R20, RZ ;  /* 0x00000014070c7224 */ /* 0x000fe200078e02ff */
[----:B------:R-:W2:Y:S01]  /*6fd0*/  LDC R15, c[0x0][0x144] ;  /* 0x00005100ff0f7b82 */ /* 0x000ea20000000800 */
[----:B------:R-:W3:Y:S02]  /*6fe0*/  F2I.U32.TRUNC.NTZ R13, R13 ;  /* 0x0000000d000d7305 */ /* 0x000ee4000020f000 */
[----:B------:R-:W-:Y:S02]  /*6ff0*/  IMAD R7, R9, R21, R12 ;  /* 0x0000001509077224 */ /* 0x000fe400078e020c */
[----:B------:R-:W-:Y:S02]  /*7000*/  IMAD.MOV.U32 R12, RZ, RZ, 0x1 ;  /* 0x00000001ff0c7424 */ /* 0x000fe400078e00ff */
[----:B------:R-:W-:Y:S01]  /*7010*/  IMAD.IADD R7, R11, 0x1, R7 ;  /* 0x000000010b077824 */ /* 0x000fe200078e0207 */
[----:B------:R-:W4:Y:S04]  /*7020*/  LDC R18, c[0x0][0x608] ;  /* 0x00018200ff127b82 */ /* 0x000f280000000800 */
[----:B0-----:R-:W-:-:S02]  /*7030*/  SHF.R.U64 R14, R10, R22, R7 ;  /* 0x000000160a0e7219 */ /* 0x001fc40000001207 */
[----:B------:R-:W-:Y:S02]  /*7040*/  I2FP.F32.U32 R10, R8 ;  /* 0x00000008000a7245 */ /* 0x000fe40000201000 */
[----:B------:R-:W0:Y:S01]  /*7050*/  LDC R23, c[0x0][0x658] ;  /* 0x00019600ff177b82 */ /* 0x000e220000000800 */
[----:B-1----:R-:W-:Y:S01]  /*7060*/  ISETP.NE.U32.AND P0, PT, R24, RZ, PT ;  /* 0x000000ff1800720c */ /* 0x002fe20003f05070 */
[----:B---3--:R-:W-:Y:S01]  /*7070*/  IMAD.MOV R9, RZ, RZ, -R13 ;  /* 0x000000ffff097224 */ /* 0x008fe200078e0a0d */
[----:B------:R-:W-:Y:S01]  /*7080*/  SHF.R.U32.HI R7, RZ, R22, R7 ;  /* 0x00000016ff077219 */ /* 0x000fe20000011607 */
[----:B------:R-:W-:Y:S01]  /*7090*/  FMUL R10, R10, UR4 ;  /* 0x000000040a0a7c20 */ /* 0x000fe20008400000 */
[----:B------:R-:W-:-:S03]  /*70a0*/  ISETP.NE.AND.EX P0, PT, R25, RZ, PT, P0 ;  /* 0x000000ff1900720c */ /* 0x000fc60003f05300 */
[----:B------:R-:W1:Y:S01]  /*70b0*/  LDC R21, c[0x0][0x148] ;  /* 0x00005200ff157b82 */ /* 0x000e620000000800 */
[----:B--2---:R-:W-:Y:S01]  /*70c0*/  IMAD R22, R15, R9, R6 ;  /* 0x000000090f167224 */ /* 0x004fe200078e0206 */
[----:B------:R2:W3:Y:S06]  /*70d0*/  F2I.U32.TRUNC.NTZ R19, R10 ;  /* 0x0000000a00137305 */ /* 0x0004ec000020f000 */
[----:B------:R-:W1:Y:S01]  /*70e0*/  LDC R20, c[0x0][0x600] ;  /* 0x00018000ff147b82 */ /* 0x000e620000000800 */
[-CC-:B----4-:R-:W-:Y:S02]  /*70f0*/  SHF.R.U64 R17, R14, R18.reuse, R7.reuse ;  /* 0x000000120e117219 */ /* 0x190fe40000001207 */
[----:B------:R-:W-:Y:S01]  /*7100*/  SHF.R.U32.HI R6, RZ, R18, R7 ;  /* 0x00000012ff067219 */ /* 0x000fe20000011607 */
[----:B------:R-:W-:-:S04]  /*7110*/  IMAD.MOV.U32 R18, RZ, RZ, -0x1 ;  /* 0xffffffffff127424 */ /* 0x000fc800078e00ff */
[----:B------:R-:W4:Y:S01]  /*7120*/  LDC R26, c[0x0][0x648] ;  /* 0x00019200ff1a7b82 */ /* 0x000f220000000800 */
[-C--:B0-----:R-:W-:Y:S02]  /*7130*/  SHF.L.U32 R9, R18, R23.reuse, RZ ;  /* 0x0000001712097219 */ /* 0x081fe400000006ff */
[-CC-:B------:R-:W-:Y:S02]  /*7140*/  SHF.R.U64 R18, R17, R23.reuse, R6.reuse ;  /* 0x0000001711127219 */ /* 0x180fe40000001206 */
[-C--:B------:R-:W-:Y:S02]  /*7150*/  SHF.R.U32.HI R7, RZ, R23.reuse, R6 ;  /* 0x00000017ff077219 */ /* 0x080fe40000011606 */
[----:B------:R-:W-:Y:S01]  /*7160*/  SHF.L.U32 R23, R12, R23, RZ ;  /* 0x000000170c177219 */ /* 0x000fe200000006ff */
[----:B------:R-:W0:Y:S01]  /*7170*/  LDC R27, c[0x0][0x638] ;  /* 0x00018e00ff1b7b82 */ /* 0x000e220000000800 */
[----:B------:R-:W-:Y:S01]  /*7180*/  LOP3.LUT R28, RZ, R9, RZ, 0x33, !PT ;  /* 0x00000009ff1c7212 */ /* 0x000fe200078e33ff */
[----:B------:R-:W-:-:S06]  /*7190*/  IMAD.MOV.U32 R6, RZ, RZ, R18 ;  /* 0x000000ffff067224 */ /* 0x000fcc00078e0012 */
[----:B------:R-:W0:Y:S01]  /*71a0*/  LDC R29, c[0x0][0x610] ;  /* 0x00018400ff1d7b82 */ /* 0x000e220000000800 */
[----:B--23--:R-:W-:Y:S05]  /*71b0*/  @!P0 BRA `(.L_x_137) ;  /* 0x0000000000288947 */ /* 0x00cfea0003800000 */
[----:B------:R-:W2:Y:S02]  /*71c0*/  LDC R9, c[0x0][0x64c] ;  /* 0x00019300ff097b82 */ /* 0x000ea40000000800 */
[----:B--2---:R-:W-:-:S05]  /*71d0*/  IADD3 R9, P0, R18, R9, RZ ;  /* 0x0000000912097210 */ /* 0x004fca0007f1e0ff */
        /* <DEDUP_REMOVED lines=8> */
.L_x_137:
[----:B----4-:R-:W-:Y:S01]  /*7260*/  SHF.R.U64 R7, R6, R26, R7 ;  /* 0x0000001a06077219 */ /* 0x010fe20000001207 */
[----:B-1----:R-:W-:Y:S01]  /*7270*/  VIADD R13, R20, 0xffffffff ;  /* 0xffffffff140d7836 */ /* 0x002fe20000000000 */
[----:B------:R-:W-:Y:S01]  /*7280*/  LOP3.LUT R6, R17, R28, RZ, 0xc0, !PT ;  /* 0x0000001c11067212 */ /* 0x000fe200078ec0ff */
[----:B------:R-:W-:Y:S02]  /*7290*/  IMAD.MOV R19, RZ, RZ, -R19 ;  /* 0x000000ffff137224 */ /* 0x000fe400078e0a13 */
[----:B------:R-:W-:Y:S02]  /*72a0*/  IMAD.MOV R9, RZ, RZ, -R7 ;  /* 0x000000ffff097224 */ /* 0x000fe400078e0a07 */
[----:B------:R-:W-:Y:S01]  /*72b0*/  IMAD R11, R23, R7, R6 ;  /* 0x00000007170b7224 */ /* 0x000fe200078e0206 */
[----:B------:R-:W-:Y:S01]  /*72c0*/  LOP3.LUT R7, R14, R13, RZ, 0xc0, !PT ;  /* 0x0000000d0e077212 */ /* 0x000fe200078ec0ff */
[----:B------:R-:W-:Y:S02]  /*72d0*/  @P4 IMAD R22, R21, R19, R8 ;  /* 0x0000001315164224 */ /* 0x000fe400078e0208 */
[----:B0-----:R-:W-:-:S02]  /*72e0*/  IMAD R6, R9, R27, R18 ;  /* 0x0000001b09067224 */ /* 0x001fc400078e0212 */
[----:B------:R-:W-:Y:S02]  /*72f0*/  IMAD R11, R11, R29, R22 ;  /* 0x0000001d0b0b7224 */ /* 0x000fe400078e0216 */
[----:B------:R-:W-:Y:S02]  /*7300*/  IMAD R6, R6, R20, R7 ;  /* 0x0000001406067224 */ /* 0x000fe400078e0207 */
[----:B------:R-:W-:Y:S02]  /*7310*/  IMAD.MOV.U32 R9, RZ, RZ, 0x1 ;  /* 0x00000001ff097424 */ /* 0x000fe400078e00ff */
[----:B------:R-:W-:Y:S01]  /*7320*/  IMAD.MOV.U32 R10, RZ, RZ, R16 ;  /* 0x000000ffff0a7224 */ /* 0x000fe200078e0010 */
[----:B------:R-:W-:Y:S02]  /*7330*/  SEL R14, R6, R11, !P4 ;  /* 0x0000000b060e7207 */ /* 0x000fe40006000000 */
[----:B------:R-:W-:-:S07]  /*7340*/  SEL R11, R11, R6, !P4 ;  /* 0x000000060b0b7207 */ /* 0x000fce0006000000 */
.L_x_135:
[----:B------:R-:W-:-:S08]  /*7350*/  NOP ;  /* 0x0000000000007918 */ /* 0x000fd00000000000 */
[----:B------:R-:W0:-:S00]  /*7360*/  USETMAXREG.DEALLOC.CTAPOOL 0x28 ;  /* 0x00000028000079c8 */ /* 0x000e0000080e0500 */
[----:B0-----:R-:W-:-:S13]  /*7370*/  ISETP.NE.AND P0, PT, R5, RZ, PT ;  /* 0x000000ff0500720c */ /* 0x001fda0003f05270 */
[----:B------:R-:W-:Y:S05]  /*7380*/  @P0 EXIT ;  /* 0x000000000000094d */ /* 0x000fea0003800000 */
[----:B------:R-:W-:Y:S01]  /*7390*/  LOP3.LUT P0, RZ, R9, 0xff, RZ, 0xc0, !PT ;  /* 0x000000ff09ff7812 */ /* 0x000fe2000780c0ff */
[----:B------:R-:W-:Y:S02]  /*73a0*/  IMAD.MOV.U32 R5, RZ, RZ, 0x1 ;  /* 0x00000001ff057424 */ /* 0x000fe400078e00ff */
[----:B------:R-:W-:-:S10]  /*73b0*/  IMAD.MOV.U32 R13, RZ, RZ, RZ ;  /* 0x000000ffff0d7224 */ /* 0x000fd400078e00ff */
[----:B------:R-:W-:Y:S05]  /*73c0*/  @!P0 BRA `(.L_x_138) ;  /* 0x0000000c002c8947 */ /* 0x000fea0003800000 */
[----:B------:R-:W0:Y:S01]  /*73d0*/  LDC R5, c[0x0][0x28c] ;  /* 0x0000a300ff057b82 */ /* 0x000e220000000800 */
[----:B------:R-:W-:Y:S01]  /*73e0*/  ULDC UR5, c[0x0][0x600] ;  /* 0x0001800000057ab9 */ /* 0x000fe20000000800 */
[----:B------:R-:W-:Y:S01]  /*73f0*/  ULDC UR4, c[0x0][0xc] ;  /* 0x0000030000047ab9 */ /* 0x000fe20000000800 */
[----:B------:R-:W-:Y:S01]  /*7400*/  UIADD3 UR16, UR5, -0x1, URZ ;  /* 0xffffffff05107890 */ /* 0x000fe2000fffe03f */
[C---:B------:R-:W-:Y:S01]  /*7410*/  LOP3.LUT P2, RZ, R0.reuse, 0x7f, RZ, 0xc0, !PT ;  /* 0x0000007f00ff7812 */ /* 0x040fe2000784c0ff */
[----:B------:R-:W-:Y:S01]  /*7420*/  ULDC UR6, c[0x0][0x658] ;  /* 0x0001960000067ab9 */ /* 0x000fe20000000800 */
[----:B------:R-:W-:Y:S01]  /*7430*/  ULDC UR5, c[0x0][0x10] ;  /* 0x0000040000057ab9 */ /* 0x000fe20000000800 */
[----:B------:R-:W-:Y:S01]  /*7440*/  UMOV UR7, 0xffffffff ;  /* 0xffffffff00077882 */ /* 0x000fe20000000000 */
[----:B------:R-:W-:Y:S01]  /*7450*/  UMOV UR8, 0x1 ;  /* 0x0000000100087882 */ /* 0x000fe20000000000 */
[----:B------:R-:W-:Y:S01]  /*7460*/  UIMAD.WIDE.U32 UR4, UR4, UR5, URZ ;  /* 0x00000005040472a5 */ /* 0x000fe2000f8e003f */
[----:B------:R-:W-:Y:S01]  /*7470*/  LOP3.LUT P0, RZ, R0, 0x1f, RZ, 0xc0, !PT ;  /* 0x0000001f00ff7812 */ /* 0x000fe2000780c0ff */
[----:B------:R-:W-:Y:S01]  /*7480*/  USHF.L.U32 UR7, UR7, UR6, URZ ;  /* 0x0000000607077299 */ /* 0x000fe2000800063f */
[----:B------:R-:W-:Y:S01]  /*7490*/  BSSY B0, `(.L_x_138) ;  /* 0x00000be000007945 */ /* 0x000fe20003800000 */
[----:B------:R-:W-:Y:S01]  /*74a0*/  USHF.L.U32 UR18, UR8, UR6, URZ ;  /* 0x0000000608127299 */ /* 0x000fe2000800063f */
[----:B------:R-:W-:Y:S01]  /*74b0*/  IMAD.MOV.U32 R15, RZ, RZ, 0x1 ;  /* 0x00000001ff0f7424 */ /* 0x000fe200078e00ff */
[----:B------:R-:W-:Y:S01]  /*74c0*/  LOP3.LUT R16, R4, 0x2, RZ, 0xfc, !PT ;  /* 0x0000000204107812 */ /* 0x000fe200078efcff */
[----:B------:R-:W-:Y:S01]  /*74d0*/  ULDC UR6, c[0x0][0x14] ;  /* 0x0000050000067ab9 */ /* 0x000fe20000000800 */
[----:B------:R-:W-:Y:S01]  /*74e0*/  PLOP3.LUT P0, PT, P0, P2, PT, 0x8a, 0x0 ;  /* 0x000000000000781c */ /* 0x000fe20000705172 */
[----:B------:R-:W-:Y:S01]  /*74f0*/  UIMAD.WIDE.U32 UR20, UR4, UR6, URZ ;  /* 0x00000006041472a5 */ /* 0x000fe2000f8e003f */
[----:B------:R-:W-:Y:S01]  /*7500*/  IMAD.MOV.U32 R13, RZ, RZ, RZ ;  /* 0x000000ffff0d7224 */ /* 0x000fe200078e00ff */
[----:B------:R-:W-:-:S02]  /*7510*/  UIMAD UR13, UR5, UR6, URZ ;  /* 0x00000006050d72a4 */ /* 0x000fc4000f8e023f */
[----:B------:R-:W-:Y:S01]  /*7520*/  ULOP3.LUT UR17, URZ, UR7, URZ, 0x33, !UPT ;  /* 0x000000073f117292 */ /* 0x000fe2000f8e333f */
[----:B0-----:R-:W-:Y:S01]  /*7530*/  VIADD R5, R5, 0x3f ;  /* 0x0000003f05057836 */ /* 0x001fe20000000000 */
[----:B------:R-:W-:Y:S01]  /*7540*/  UIADD3 UR13, UR21, UR13, URZ ;  /* 0x0000000d150d7290 */ /* 0x000fe2000fffe03f */
[----:B------:R-:W-:-:S03]  /*7550*/  ULDC.64 UR22, c[0x0][0x198] ;  /* 0x0000660000167ab9 */ /* 0x000fc60000000a00 */
[----:B------:R-:W-:-:S04]  /*7560*/  SHF.R.S32.HI R6, RZ, 0x1f, R5 ;  /* 0x0000001fff067819 */ /* 0x000fc80000011405 */
[----:B------:R-:W-:Y:S01]  /*7570*/  LEA.HI R6, R6, R5, RZ, 0x6 ;  /* 0x0000000506067211 */ /* 0x000fe200078f30ff */
[----:B------:R-:W-:-:S03]  /*7580*/  IMAD.MOV.U32 R5, RZ, RZ, 0x1 ;  /* 0x00000001ff057424 */ /* 0x000fc600078e00ff */
[----:B------:R-:W-:-:S05]  /*7590*/  SHF.R.S32.HI R12, RZ, 0x6, R6 ;  /* 0x00000006ff0c7819 */ /* 0x000fca0000011406 */
[----:B------:R-:W-:-:S07]  /*75a0*/  VIADD R0, R12, 0x1 ;  /* 0x000000010c007836 */ /* 0x000fce0000000000 */
.L_x_150:
[----:B------:R-:W-:-:S03]  /*75b0*/  UMOV UR4, 0xffffffff ;  /* 0xffffffff00047882 */ /* 0x000fc60000000000 */
[----:B------:R-:W-:Y:S05]  /*75c0*/  BRA.DIV UR4, `(.L_x_139) ;  /* 0x0000001204987947 */ /* 0x000fea000b800000 */
[----:B------:R-:W-:-:S13]  /*75d0*/  ELECT P1, URZ, PT ;  /* 0x00000000003f782f */ /* 0x000fda0003820000 */
.L_x_168:
[----:B------:R-:W0:Y:S01]  /*75e0*/  LDC R6, c[0x0][0x28c] ;  /* 0x0000a300ff067b82 */ /* 0x000e220000000800 */
[----:B------:R-:W-:Y:S01]  /*75f0*/  BSSY B1, `(.L_x_140) ;  /* 0x0000037000017945 */ /* 0x000fe20003800000 */
[----:B0-----:R-:W-:-:S13]  /*7600*/  ISETP.LT.OR P1, PT, R6, 0x1, !P1 ;  /* 0x000000010600780c */ /* 0x001fda0004f21670 */
[----:B------:R-:W-:Y:S05]  /*7610*/  @P1 BRA `(.L_x_141) ;  /* 0x0000000000d01947 */ /* 0x000fea0003800000 */
[----:B------:R-:W-:Y:S02]  /*7620*/  IMAD R17, R14, 0x30, RZ ;  /* 0x000000300e117824 */ /* 0x000fe400078e02ff */
[----:B------:R-:W-:Y:S02]  /*7630*/  IMAD.SHL.U32 R18, R11, 0x100, RZ ;  /* 0x000001000b127824 */ /* 0x000fe400078e00ff */
[----:B------:R-:W-:Y:S02]  /*7640*/  IMAD.MOV.U32 R20, RZ, RZ, RZ ;  /* 0x000000ffff147224 */ /* 0x000fe400078e00ff */
[----:B------:R-:W-:Y:S02]  /*7650*/  IMAD.MOV.U32 R6, RZ, RZ, R0 ;  /* 0x000000ffff067224 */ /* 0x000fe400078e0000 */
[----:B------:R-:W-:Y:S02]  /*7660*/  IMAD.MOV.U32 R7, RZ, RZ, R5 ;  /* 0x000000ffff077224 */ /* 0x000fe400078e0005 */
[----:B------:R-:W-:-:S07]  /*7670*/  IMAD.MOV.U32 R8, RZ, RZ, R13 ;  /* 0x000000ffff087224 */ /* 0x000fce00078e000d */
.L_x_145:
[----:B------:R-:W0:Y:S01]  /*7680*/  S2R R14, SR_CgaCtaId ;  /* 0x00000000000e7919 */ /* 0x000e220000008800 */
[----:B------:R-:W-:Y:S01]  /*7690*/  MOV R9, 0x400 ;  /* 0x0000040000097802 */ /* 0x000fe20000000f00 */
[----:B------:R-:W1:Y:S03]  /*76a0*/  @!P2 LDC R11, c[0x0][0x500] ;  /* 0x00014000ff0bab82 */ /* 0x000e660000000800 */
[----:B0-----:R-:W-:Y:S02]  /*76b0*/  LEA R19, R14, R9, 0x18 ;  /* 0x000000090e137211 */ /* 0x001fe400078ec0ff */
[----:B------:R-:W-:-:S03]  /*76c0*/  SHF.L.U32 R9, R7, 0x1f, RZ ;  /* 0x0000001f07097819 */ /* 0x000fc600000006ff */
[----:B------:R-:W-:-:S04]  /*76d0*/  IMAD R14, R8, 0x8, R19 ;  /* 0x00000008080e7824 */ /* 0x000fc800078e0213 */
[----:B------:R-:W0:Y:S02]  /*76e0*/  SYNCS.PHASECHK.TRANS64.TRYWAIT P1, [R14+URZ+0x58], R9 ;  /* 0x000058090e0075a7 */ /* 0x000e24000802017f */
[----:B01----:R-:W-:Y:S05]  /*76f0*/  @!P1 BRA `(.L_x_142) ;  /* 0x00000010006c9947 */ /* 0x003fea0003800000 */
.L_x_169:
[----:B0-----:R-:W-:Y:S01]  /*7700*/  PRMT R9, R16, 0x9910, RZ ;  /* 0x0000991010097816 */ /* 0x001fe200000000ff */
[----:B------:R0:W-:Y:S03]  /*7710*/  @!P2 SYNCS.ARRIVE.TRANS64 RZ, [R14+URZ], R11 ;  /* 0x0000000b0effa9a7 */ /* 0x0001e6000800003f */
[----:B------:R-:W-:-:S13]  /*7720*/  ISETP.NE.AND P1, PT, R9, 0x2, PT ;  /* 0x000000020900780c */ /* 0x000fda0003f25270 */
[----:B0-----:R-:W-:Y:S05]  /*7730*/  @P1 BRA `(.L_x_143) ;  /* 0x0000000000041947 */ /* 0x001fea0003800000 */
[----:B------:R-:W-:Y:S01]  /*7740*/  BPT.TRAP 0x1 ;  /* 0x000000040000795c */ /* 0x000fe20000300000 */
.L_x_143:
[----:B------:R-:W-:Y:S05]  /*7750*/  @P0 BRA `(.L_x_144) ;  /* 0x0000000000040947 */ /* 0x000fea0003800000 */
[----:B------:R-:W-:Y:S01]  /*7760*/  BPT.TRAP 0x1 ;  /* 0x000000040000795c */ /* 0x000fe20000300000 */
.L_x_144:
[--C-:B------:R-:W-:Y:S01]  /*7770*/  IMAD R9, R8, 0x4000, R19.reuse ;  /* 0x0000400008097824 */ /* 0x100fe200078e0213 */
[----:B------:R-:W-:Y:S01]  /*7780*/  R2UR UR9, R14 ;  /* 0x000000000e0972ca */ /* 0x000fe200000e0000 */
[----:B------:R-:W-:Y:S01]  /*7790*/  IMAD R19, R8, 0xc00, R19 ;  /* 0x00000c0008137824 */ /* 0x000fe200078e0213 */
[----:B------:R-:W-:Y:S01]  /*77a0*/  UIADD3 UR4, UP0, UR22, 0xf0, URZ ;  /* 0x000000f016047890 */ /* 0x000fe2000ff1e03f */
[----:B------:R-:W-:Y:S01]  /*77b0*/  VIADD R6, R6, 0xffffffff ;  /* 0xffffffff06067836 */ /* 0x000fe20000000000 */
[----:B------:R-:W-:Y:S01]  /*77c0*/  R2UR UR5, R9 ;  /* 0x00000000090572ca */ /* 0x000fe200000e0000 */
[----:B------:R-:W-:Y:S01]  /*77d0*/  UIADD3 UR24, UP1, UR22, 0x1f0, URZ ;  /* 0x000001f016187890 */ /* 0x000fe2000ff3e03f */
[----:B------:R-:W-:Y:S01]  /*77e0*/  R2UR UR8, R19 ;  /* 0x00000000130872ca */ /* 0x000fe200000e0000 */
[----:B------:R-:W-:Y:S01]  /*77f0*/  VIADD R8, R8, 0x1 ;  /* 0x0000000108087836 */ /* 0x000fe20000000000 */
[----:B------:R-:W-:Y:S01]  /*7800*/  R2UR UR11, R18 ;  /* 0x00000000120b72ca */ /* 0x000fe200000e0000 */
[----:B------:R-:W-:Y:S01]  /*7810*/  UIADD3.X UR25, URZ, UR23, URZ, UP1, !UPT ;  /* 0x000000173f197290 */ /* 0x000fe20008ffe43f */
[----:B------:R-:W-:Y:S01]  /*7820*/  R2UR UR10, R20 ;  /* 0x00000000140a72ca */ /* 0x000fe200000e0000 */
[----:B------:R-:W-:Y:S01]  /*7830*/  UMOV UR6, 0x0 ;  /* 0x0000000000067882 */ /* 0x000fe20000000000 */
[----:B------:R-:W-:Y:S01]  /*7840*/  R2UR UR12, R10 ;  /* 0x000000000a0c72ca */ /* 0x000fe200000e0000 */
[----:B------:R-:W-:Y:S01]  /*7850*/  UMOV UR7, 0x10000000 ;  /* 0x1000000000077882 */ /* 0x000fe20000000000 */
[----:B------:R-:W-:Y:S01]  /*7860*/  R2UR UR19, R17 ;  /* 0x00000000111372ca */ /* 0x000fe200000e0000 */
[----:B------:R-:W-:Y:S01]  /*7870*/  VIADD R20, R20, 0x40 ;  /* 0x0000004014147836 */ /* 0x000fe20000000000 */
[----:B------:R-:W-:Y:S01]  /*7880*/  ISETP.GT.AND P3, PT, R6, 0x1, PT ;  /* 0x000000010600780c */ /* 0x000fe20003f64270 */
[----:B------:R-:W-:Y:S01]  /*7890*/  UIADD3 UR14, UR5, 0x180, URZ ;  /* 0x00000180050e7890 */ /* 0x000fe2000fffe03f */
[----:B------:R-:W-:Y:S01]  /*78a0*/  ISETP.NE.AND P1, PT, R8, 0xb, PT ;  /* 0x0000000b0800780c */ /* 0x000fe20003f25270 */
[----:B------:R-:W-:-:S02]  /*78b0*/  UIADD3.X UR5, URZ, UR23, URZ, UP0, !UPT ;  /* 0x000000173f057290 */ /* 0x000fc400087fe43f */
[----:B------:R-:W-:Y:S01]  /*78c0*/  UIADD3 UR15, UR8, 0x2c180, URZ ;  /* 0x0002c180080f7890 */ /* 0x000fe2000fffe03f */
[----:B------:R-:W-:Y:S02]  /*78d0*/  SEL R14, RZ, 0x1, P1 ;  /* 0x00000001ff0e7807 */ /* 0x000fe40000800000 */
[----:B------:R-:W-:Y:S01]  /*78e0*/  UMOV UR8, UR14 ;  /* 0x0000000e00087c82 */ /* 0x000fe20008000000 */
[----:B------:R-:W-:Y:S02]  /*78f0*/  SEL R8, R8, RZ, P1 ;  /* 0x000000ff08087207 */ /* 0x000fe40000800000 */
[----:B------:R-:W-:Y:S01]  /*7900*/  LOP3.LUT R7, R7, R14, RZ, 0x3c, !PT ;  /* 0x0000000e07077212 */ /* 0x000fe200078e3cff */
[----:B------:R0:W-:Y:S02]  /*7910*/  UTMALDG.3D [UR8], [UR4], desc[UR6] ;  /* 0x00000608040075b4 */ /* 0x0001e40008011000 */
[----:B0-----:R-:W-:Y:S01]  /*7920*/  UMOV UR8, UR15 ;  /* 0x0000000f00087c82 */ /* 0x001fe20008000000 */
[----:B------:R-:W-:-:S02]  /*7930*/  UMOV UR11, UR19 ;  /* 0x00000013000b7c82 */ /* 0x000fc40008000000 */
[----:B------:R0:W-:Y:S02]  /*7940*/  UTMALDG.3D [UR8], [UR24], desc[UR6] ;  /* 0x00000608180075b4 */ /* 0x0001e40008011000 */
[----:B0-----:R-:W-:Y:S05]  /*7950*/  @P3 BRA `(.L_x_145) ;  /* 0xfffffffc00483947 */ /* 0x001fea000383ffff */
.L_x_141:
[----:B------:R-:W-:Y:S05]  /*7960*/  BSYNC B1 ;  /* 0x0000000000017941 */ /* 0x000fea0003800000 */
.L_x_140:
[----:B------:R-:W-:Y:S01]  /*7970*/  LOP3.LUT P3, RZ, R15, 0xff, RZ, 0xc0, !PT ;  /* 0x000000ff0fff7812 */ /* 0x000fe2000786c0ff */
[----:B------:R-:W-:Y:S01]  /*7980*/  IMAD.IADD R13, R12, 0x1, R13 ;  /* 0x000000010c0d7824 */ /* 0x000fe200078e020d */
[----:B------:R-:W-:Y:S01]  /*7990*/  IADD3 R2, P5, R2, UR20, RZ ;  /* 0x0000001402027c10 */ /* 0x000fe2000ffbe0ff */
[----:B------:R-:W-:Y:S01]  /*79a0*/  ULDC.64 UR4, c[0x0][0x650] ;  /* 0x0001940000047ab9 */ /* 0x000fe20000000a00 */
[----:B------:R-:W-:Y:S01]  /*79b0*/  BSSY B1, `(.L_x_146) ;  /* 0x0000069000017945 */ /* 0x000fe20003800000 */
[----:B------:R-:W-:Y:S01]  /*79c0*/  IMAD.MOV.U32 R11, RZ, RZ, -0x1 ;  /* 0xffffffffff0b7424 */ /* 0x000fe200078e00ff */
[----:B------:R-:W-:Y:S01]  /*79d0*/  ISETP.GT.U32.AND P1, PT, R13, 0xa, PT ;  /* 0x0000000a0d00780c */ /* 0x000fe20003f24070 */
[----:B------:R-:W-:Y:S01]  /*79e0*/  IMAD.MOV.U32 R14, RZ, RZ, -0x1 ;  /* 0xffffffffff0e7424 */ /* 0x000fe200078e00ff */
[----:B------:R-:W-:Y:S01]  /*79f0*/  IADD3.X R3, R3, UR13, RZ, P5, !PT ;  /* 0x0000000d03037c10 */ /* 0x000fe2000affe4ff */
[----:B------:R-:W-:Y:S01]  /*7a00*/  IMAD.MOV.U32 R10, RZ, RZ, -0x1 ;  /* 0xffffffffff0a7424 */ /* 0x000fe200078e00ff */
[----:B------:R-:W-:-:S02]  /*7a10*/  ISETP.LT.U32.AND P1, PT, R12, 0xb, P1 ;  /* 0x0000000b0c00780c */ /* 0x000fc40000f21070 */
[----:B------:R-:W-:Y:S01]  /*7a20*/  PRMT R15, RZ, 0x7610, R15 ;  /* 0x00007610ff0f7816 */ /* 0x000fe2000000000f */
[----:B------:R-:W0:Y:S01]  /*7a30*/  @P3 S2R R7, SR_CgaCtaId ;  /* 0x0000000000073919 */ /* 0x000e220000008800 */
[----:B------:R-:W-:-:S04]  /*7a40*/  @P3 MOV R6, 0x400 ;  /* 0x0000040000063802 */ /* 0x000fc80000000f00 */
[----:B0-----:R-:W-:Y:S01]  /*7a50*/  @P3 LEA R8, R7, R6, 0x18 ;  /* 0x0000000607083211 */ /* 0x001fe200078ec0ff */
[----:B------:R-:W-:Y:S01]  /*7a60*/  IMAD.WIDE.U32 R6, R13, -0x45d1745d, RZ ;  /* 0xba2e8ba30d067825 */ /* 0x000fe200078e00ff */
[----:B------:R-:W-:Y:S02]  /*7a70*/  SEL R6, RZ, 0x1, !P1 ;  /* 0x00000001ff067807 */ /* 0x000fe40004800000 */
[----:B------:R-:W-:Y:S01]  /*7a80*/  ISETP.GE.U32.AND P1, PT, R2, UR4, PT ;  /* 0x0000000402007c0c */ /* 0x000fe2000bf26070 */
[----:B------:R0:W-:Y:S01]  /*7a90*/  @P3 SYNCS.ARRIVE.TRANS64.A1T0 RZ, [R8+URZ+0xc8], RZ ;  /* 0x0000c8ff08ff39a7 */ /* 0x0001e2000810003f */
[----:B------:R-:W-:Y:S02]  /*7aa0*/  ISETP.GE.U32.AND P3, PT, R12, 0xb, PT ;  /* 0x0000000b0c00780c */ /* 0x000fe40003f66070 */
[----:B------:R-:W-:Y:S02]  /*7ab0*/  ISETP.GE.U32.AND.EX P1, PT, R3, UR5, PT, P1 ;  /* 0x0000000503007c0c */ /* 0x000fe4000bf26110 */
[----:B------:R-:W-:-:S02]  /*7ac0*/  LOP3.LUT R5, R5, R6, RZ, 0x3c, !PT ;  /* 0x0000000605057212 */ /* 0x000fc400078e3cff */
[----:B------:R-:W-:Y:S02]  /*7ad0*/  PRMT R6, RZ, 0x7610, R6 ;  /* 0x00007610ff067816 */ /* 0x000fe40000000006 */
[----:B0-----:R-:W-:-:S05]  /*7ae0*/  SHF.R.U32.HI R8, RZ, 0x3, R7 ;  /* 0x00000003ff087819 */ /* 0x001fca0000011607 */
[----:B------:R-:W-:Y:S01]  /*7af0*/  IMAD R13, R8, -0xb, R13 ;  /* 0xfffffff5080d7824 */ /* 0x000fe200078e020d */
[----:B------:R-:W-:Y:S01]  /*7b00*/  @P3 LOP3.LUT R5, R5, 0x1, R8, 0x78, !PT ;  /* 0x0000000105053812 */ /* 0x000fe200078e7808 */
[----:B------:R-:W-:Y:S06]  /*7b10*/  @P1 BRA `(.L_x_147) ;  /* 0x0000000400481947 */ /* 0x000fec0003800000 */
[----:B------:R-:W-:Y:S01]  /*7b20*/  ULDC.64 UR4, c[0x0][0x628] ;  /* 0x00018a0000047ab9 */ /* 0x000fe20000000a00 */
[----:B------:R-:W0:Y:S01]  /*7b30*/  S2R R17, SR_CTAID.X ;  /* 0x0000000000117919 */ /* 0x000e220000002500 */
[----:B------:R-:W-:Y:S01]  /*7b40*/  ISETP.NE.U32.AND P1, PT, RZ, UR4, PT ;  /* 0x00000004ff007c0c */ /* 0x000fe2000bf25070 */
[----:B------:R-:W-:Y:S01]  /*7b50*/  ULDC UR7, c[0x0][0x630] ;  /* 0x00018c0000077ab9 */ /* 0x000fe20000000800 */
[----:B------:R-:W-:Y:S01]  /*7b60*/  IMAD.MOV.U32 R6, RZ, RZ, R2 ;  /* 0x000000ffff067224 */ /* 0x000fe200078e0002 */
[----:B------:R-:W1:Y:S01]  /*7b70*/  S2R R14, SR_CTAID.Y ;  /* 0x00000000000e7919 */ /* 0x000e620000002600 */
[----:B------:R-:W-:Y:S01]  /*7b80*/  ISETP.NE.AND.EX P1, PT, RZ, UR5, PT, P1 ;  /* 0x00000005ff007c0c */ /* 0x000fe2000bf25310 */
[----:B------:R-:W-:-:S12]  /*7b90*/  IMAD.MOV.U32 R7, RZ, RZ, R3 ;  /* 0x000000ffff077224 */ /* 0x000fd800078e0003 */
[----:B------:R-:W-:Y:S05]  /*7ba0*/  @!P1 BRA `(.L_x_148) ;  /* 0x0000000000289947 */ /* 0x000fea0003800000 */
[----:B------:R-:W-:Y:S02]  /*7bb0*/  ULDC UR6, c[0x0][0x634] ;  /* 0x00018d0000067ab9 */ /* 0x000fe40000000800 */
[----:B------:R-:W-:-:S05]  /*7bc0*/  IADD3 R11, P1, R2, UR6, RZ ;  /* 0x00000006020b7c10 */ /* 0x000fca000ff3e0ff */
[----:B------:R-:W-:-:S04]  /*7bd0*/  IMAD.X R19, RZ, RZ, R3, P1 ;  /* 0x000000ffff137224 */ /* 0x000fc800008e0603 */
[----:B------:R-:W-:-:S04]  /*7be0*/  IMAD.WIDE.U32 R8, R19, UR4, RZ ;  /* 0x0000000413087c25 */ /* 0x000fc8000f8e00ff */
[----:B------:R-:W-:-:S04]  /*7bf0*/  IMAD.WIDE.U32 R8, P1, R11, UR5, R8 ;  /* 0x000000050b087c25 */ /* 0x000fc8000f820008 */
[----:B------:R-:W-:-:S04]  /*7c00*/  IMAD.WIDE.U32 R10, R11, UR4, RZ ;  /* 0x000000040b0a7c25 */ /* 0x000fc8000f8e00ff */
[----:B------:R-:W-:Y:S01]  /*7c10*/  IMAD.X R7, RZ, RZ, RZ, P1 ;  /* 0x000000ffff077224 */ /* 0x000fe200008e06ff */
[----:B------:R-:W-:Y:S01]  /*7c20*/  IADD3 RZ, P1, R11, R8, RZ ;  /* 0x000000080bff7210 */ /* 0x000fe20007f3e0ff */
[----:B------:R-:W-:-:S04]  /*7c30*/  IMAD.MOV.U32 R6, RZ, RZ, R9 ;  /* 0x000000ffff067224 */ /* 0x000fc800078e0009 */
[----:B------:R-:W-:-:S08]  /*7c40*/  IMAD.WIDE.U32.X R6, R19, UR5, R6, P1 ;  /* 0x0000000513067c25 */ /* 0x000fd000088e0406 */
.L_x_148:
[--C-:B------:R-:W-:Y:S01]  /*7c50*/  SHF.R.U64 R10, R6, UR7, R7.reuse ;  /* 0x00000007060a7c19 */ /* 0x100fe20008001207 */
[----:B------:R-:W-:Y:S01]  /*7c60*/  ULDC.64 UR4, c[0x0][0x620] ;  /* 0x0001880000047ab9 */ /* 0x000fe20000000a00 */
[----:B------:R-:W-:Y:S01]  /*7c70*/  SHF.R.U32.HI R6, RZ, UR7, R7 ;  /* 0x00000007ff067c19 */ /* 0x000fe20008011607 */
[----:B------:R-:W2:Y:S01]  /*7c80*/  LDC R22, c[0x0][0x144] ;  /* 0x00005100ff167b82 */ /* 0x000ea20000000800 */
[----:B------:R-:W-:Y:S01]  /*7c90*/  IADD3 R9, P1, RZ, -R10, RZ ;  /* 0x8000000aff097210 */ /* 0x000fe20007f3e0ff */
[----:B------:R-:W-:Y:S01]  /*7ca0*/  ULDC.64 UR8, c[0x0][0x640] ;  /* 0x0001900000087ab9 */ /* 0x000fe20000000a00 */
[----:B0-----:R-:W-:Y:S01]  /*7cb0*/  I2FP.F32.U32 R11, R17 ;  /* 0x00000011000b7245 */ /* 0x001fe20000201000 */
[----:B------:R-:W-:Y:S02]  /*7cc0*/  ULDC UR6, c[0x0][0x608] ;  /* 0x0001820000067ab9 */ /* 0x000fe40000000800 */
[----:B------:R-:W-:Y:S01]  /*7cd0*/  IMAD.X R6, RZ, RZ, ~R6, P1 ;  /* 0x000000ffff067224 */ /* 0x000fe200008e0e06 */
[----:B------:R-:W-:Y:S01]  /*7ce0*/  ISETP.NE.U32.AND P1, PT, RZ, UR8, PT ;  /* 0x00000008ff007c0c */ /* 0x000fe2000bf25070 */
[----:B------:R-:W0:Y:S02]  /*7cf0*/  LDC R19, c[0x0][0x148] ;  /* 0x00005200ff137b82 */ /* 0x000e240000000800 */
[----:B------:R-:W-:Y:S01]  /*7d00*/  IMAD R8, R6, UR4, RZ ;  /* 0x0000000406087c24 */ /* 0x000fe2000f8e02ff */
[----:B------:R-:W-:Y:S01]  /*7d10*/  ISETP.NE.AND.EX P1, PT, RZ, UR9, PT, P1 ;  /* 0x00000009ff007c0c */ /* 0x000fe2000bf25310 */
[----:B------:R-:W-:Y:S01]  /*7d20*/  IMAD.WIDE.U32 R6, R9, UR4, R2 ;  /* 0x0000000409067c25 */ /* 0x000fe2000f8e0002 */
[----:B------:R-:W-:-:S03]  /*7d30*/  ULDC UR4, c[0x0][0x150] ;  /* 0x0000540000047ab9 */ /* 0x000fc60000000800 */
[----:B------:R-:W-:Y:S02]  /*7d40*/  IMAD R9, R9, UR5, R8 ;  /* 0x0000000509097c24 */ /* 0x000fe4000f8e0208 */
[----:B------:R-:W-:Y:S01]  /*7d50*/  FMUL R8, R11, UR4 ;  /* 0x000000040b087c20 */ /* 0x000fe20008400000 */
[----:B------:R-:W-:Y:S01]  /*7d60*/  ULDC UR4, c[0x0][0x618] ;  /* 0x0001860000047ab9 */ /* 0x000fe20000000800 */
[----:B------:R-:W-:Y:S01]  /*7d70*/  ULDC UR5, c[0x0][0x154] ;  /* 0x0000550000057ab9 */ /* 0x000fe20000000800 */
[----:B------:R-:W-:-:S03]  /*7d80*/  IMAD.IADD R7, R7, 0x1, R9 ;  /* 0x0000000107077824 */ /* 0x000fc600078e0209 */
[----:B------:R-:W3:Y:S02]  /*7d90*/  F2I.U32.TRUNC.NTZ R8, R8 ;  /* 0x0000000800087305 */ /* 0x000ee4000020f000 */
[----:B------:R-:W-:Y:S02]  /*7da0*/  SHF.R.U64 R11, R6, UR4, R7 ;  /* 0x00000004060b7c19 */ /* 0x000fe40008001207 */
[----:B-1----:R-:W-:-:S05]  /*7db0*/  I2FP.F32.U32 R6, R14 ;  /* 0x0000000e00067245 */ /* 0x002fca0000201000 */
[----:B------:R-:W-:Y:S01]  /*7dc0*/  FMUL R21, R6, UR5 ;  /* 0x0000000506157c20 */ /* 0x000fe20008400000 */
[----:B------:R-:W-:Y:S01]  /*7dd0*/  SHF.R.U32.HI R6, RZ, UR4, R7 ;  /* 0x00000004ff067c19 */ /* 0x000fe20008011607 */
[----:B------:R-:W-:-:S03]  /*7de0*/  ULDC UR4, c[0x0][0x658] ;  /* 0x0001960000047ab9 */ /* 0x000fc60000000800 */
[--C-:B------:R-:W-:Y:S01]  /*7df0*/  SHF.R.U64 R20, R11, UR6, R6.reuse ;  /* 0x000000060b147c19 */ /* 0x100fe20008001206 */
[----:B------:R-:W1:Y:S01]  /*7e00*/  F2I.U32.TRUNC.NTZ R21, R21 ;  /* 0x0000001500157305 */ /* 0x000e62000020f000 */
[----:B------:R-:W-:Y:S01]  /*7e10*/  SHF.R.U32.HI R7, RZ, UR6, R6 ;  /* 0x00000006ff077c19 */ /* 0x000fe20008011606 */
[----:B---3--:R-:W-:-:S03]  /*7e20*/  IMAD.MOV R8, RZ, RZ, -R8 ;  /* 0x000000ffff087224 */ /* 0x008fc600078e0a08 */
[----:B------:R-:W-:Y:S01]  /*7e30*/  SHF.R.U64 R18, R20, UR4, R7 ;  /* 0x0000000414127c19 */ /* 0x000fe20008001207 */
[----:B--2---:R-:W-:Y:S01]  /*7e40*/  IMAD R17, R22, R8, R17 ;  /* 0x0000000816117224 */ /* 0x004fe200078e0211 */
[----:B------:R-:W-:-:S03]  /*7e50*/  SHF.R.U32.HI R23, RZ, UR4, R7 ;  /* 0x00000004ff177c19 */ /* 0x000fc60008011607 */
[----:B------:R-:W-:Y:S02]  /*7e60*/  IMAD.MOV.U32 R6, RZ, RZ, R18 ;  /* 0x000000ffff067224 */ /* 0x000fe400078e0012 */
[----:B------:R-:W-:Y:S01]  /*7e70*/  IMAD.MOV.U32 R7, RZ, RZ, R23 ;  /* 0x000000ffff077224 */ /* 0x000fe200078e0017 */
[----:B-1----:R-:W-:Y:S06]  /*7e80*/  @!P1 BRA `(.L_x_149) ;  /* 0x0000000000289947 */ /* 0x002fec0003800000 */
[----:B------:R-:W-:Y:S02]  /*7e90*/  ULDC UR4, c[0x0][0x64c] ;  /* 0x0001930000047ab9 */ /* 0x000fe40000000800 */
[----:B------:R-:W-:-:S05]  /*7ea0*/  IADD3 R7, P1, R18, UR4, RZ ;  /* 0x0000000412077c10 */ /* 0x000fca000ff3e0ff */
[----:B------:R-:W-:-:S04]  /*7eb0*/  IMAD.X R23, RZ, RZ, R23, P1 ;  /* 0x000000ffff177224 */ /* 0x000fc800008e0617 */
[----:B------:R-:W-:-:S04]  /*7ec0*/  IMAD.WIDE.U32 R8, R23, UR8, RZ ;  /* 0x0000000817087c25 */ /* 0x000fc8000f8e00ff */
[----:B------:R-:W-:-:S04]  /*7ed0*/  IMAD.WIDE.U32 R8, P1, R7, UR9, R8 ;  /* 0x0000000907087c25 */ /* 0x000fc8000f820008 */
[----:B------:R-:W-:-:S04]  /*7ee0*/  IMAD.WIDE.U32 R6, R7, UR8, RZ ;  /* 0x0000000807067c25 */ /* 0x000fc8000f8e00ff */
[----:B------:R-:W-:Y:S01]  /*7ef0*/  IMAD.MOV.U32 R6, RZ, RZ, R9 ;  /* 0x000000ffff067224 */ /* 0x000fe200078e0009 */
[----:B------:R-:W-:Y:S01]  /*7f00*/  IADD3 RZ, P3, R7, R8, RZ ;  /* 0x0000000807ff7210 */ /* 0x000fe20007f7e0ff */
[----:B------:R-:W-:-:S04]  /*7f10*/  IMAD.X R7, RZ, RZ, RZ, P1 ;  /* 0x000000ffff077224 */ /* 0x000fc800008e06ff */
[----:B------:R-:W-:-:S08]  /*7f20*/  IMAD.WIDE.U32.X R6, R23, UR9, R6, P3 ;  /* 0x0000000917067c25 */ /* 0x000fd000098e0406 */
.L_x_149:
[----:B------:R-:W-:Y:S01]  /*7f30*/  ULDC UR4, c[0x0][0x648] ;  /* 0x0001920000047ab9 */ /* 0x000fe20000000800 */
[----:B------:R-:W-:Y:S01]  /*7f40*/  LOP3.LUT R20, R20, UR17, RZ, 0xc0, !PT ;  /* 0x0000001114147c12 */ /* 0x000fe2000f8ec0ff */
[----:B------:R-:W-:Y:S01]  /*7f50*/  IMAD.MOV R21, RZ, RZ, -R21 ;  /* 0x000000ffff157224 */ /* 0x000fe200078e0a15 */
[----:B------:R-:W-:Y:S01]  /*7f60*/  SHF.R.U64 R7, R6, UR4, R7 ;  /* 0x0000000406077c19 */ /* 0x000fe20008001207 */
[----:B------:R-:W-:Y:S01]  /*7f70*/  ULDC UR4, c[0x0][0x638] ;  /* 0x00018e0000047ab9 */ /* 0x000fe20000000800 */
[----:B------:R-:W-:Y:S01]  /*7f80*/  LOP3.LUT R11, R11, UR16, RZ, 0xc0, !PT ;  /* 0x000000100b0b7c12 */ /* 0x000fe2000f8ec0ff */
[----:B0-----:R-:W-:Y:S01]  /*7f90*/  @P4 IMAD R17, R19, R21, R14 ;  /* 0x0000001513114224 */ /* 0x001fe200078e020e */
[----:B------:R-:W-:Y:S01]  /*7fa0*/  ULDC UR5, c[0x0][0x610] ;  /* 0x0001840000057ab9 */ /* 0x000fe20000000800 */
[----:B------:R-:W-:Y:S02]  /*7fb0*/  IMAD.MOV R9, RZ, RZ, -R7 ;  /* 0x000000ffff097224 */ /* 0x000fe400078e0a07 */
[----:B------:R-:W-:-:S02]  /*7fc0*/  IMAD R20, R7, UR18, R20 ;  /* 0x0000001207147c24 */ /* 0x000fc4000f8e0214 */
[----:B------:R-:W-:Y:S01]  /*7fd0*/  IMAD R18, R9, UR4, R18 ;  /* 0x0000000409127c24 */ /* 0x000fe2000f8e0212 */
[----:B------:R-:W-:Y:S01]  /*7fe0*/  ULDC UR4, c[0x0][0x600] ;  /* 0x0001800000047ab9 */ /* 0x000fe20000000800 */
[----:B------:R-:W-:Y:S02]  /*7ff0*/  IMAD R17, R20, UR5, R17 ;  /* 0x0000000514117c24 */ /* 0x000fe4000f8e0211 */
[----:B------:R-:W-:Y:S02]  /*8000*/  IMAD R18, R18, UR4, R11 ;  /* 0x0000000412127c24 */ /* 0x000fe4000f8e020b */
[----:B------:R-:W-:-:S03]  /*8010*/  IMAD.MOV.U32 R6, RZ, RZ, 0x1 ;  /* 0x00000001ff067424 */ /* 0x000fc600078e00ff */
[----:B------:R-:W-:Y:S02]  /*8020*/  SEL R14, R18, R17, !P4 ;  /* 0x00000011120e7207 */ /* 0x000fe40006000000 */
[----:B------:R-:W-:-:S07]  /*8030*/  SEL R11, R17, R18, !P4 ;  /* 0x00000012110b7207 */ /* 0x000fce0006000000 */
.L_x_147:
[----:B------:R-:W-:Y:S05]  /*8040*/  BSYNC B1 ;  /* 0x0000000000017941 */ /* 0x000fea0003800000 */
.L_x_146:
[----:B------:R-:W-:-:S13]  /*8050*/  LOP3.LUT P1, RZ, R6, 0xff, RZ, 0xc0, !PT ;  /* 0x000000ff06ff7812 */ /* 0x000fda000782c0ff */
[----:B------:R-:W-:Y:S05]  /*8060*/  @P1 BRA `(.L_x_150) ;  /* 0xfffffff400501947 */ /* 0x000fea000383ffff */
[----:B------:R-:W-:Y:S05]  /*8070*/  BSYNC B0 ;  /* 0x0000000000007941 */ /* 0x000fea0003800000 */
.L_x_138:
[----:B------:R-:W-:-:S03]  /*8080*/  UMOV UR4, 0xffffffff ;  /* 0xffffffff00047882 */ /* 0x000fc60000000000 */
[----:B------:R-:W-:Y:S05]  /*8090*/  BRA.DIV UR4, `(.L_x_151) ;  /* 0x0000000a04187947 */ /* 0x000fea000b800000 */
[----:B------:R-:W-:-:S13]  /*80a0*/  ELECT P0, URZ, PT ;  /* 0x00000000003f782f */ /* 0x000fda0003800000 */
.L_x_172:
[----:B------:R-:W-:Y:S04]  /*80b0*/  BSSY B0, `(.L_x_152) ;  /* 0x000006a000007945 */ /* 0x000fe80003800000 */
[----:B------:R-:W-:Y:S05]  /*80c0*/  @!P0 BRA `(.L_x_153) ;  /* 0x0000000400a08947 */ /* 0x000fea0003800000 */
[----:B------:R-:W-:-:S04]  /*80d0*/  LOP3.LUT R4, R4, 0x2, RZ, 0xfc, !PT ;  /* 0x0000000204047812 */ /* 0x000fc800078efcff */
[----:B------:R-:W-:-:S13]  /*80e0*/  ISETP.NE.AND P0, PT, R4, 0x3, PT ;  /* 0x000000030400780c */ /* 0x000fda0003f05270 */
[----:B------:R-:W-:Y:S05]  /*80f0*/  @!P0 BRA `(.L_x_154) ;  /* 0x0000000000048947 */ /* 0x000fea0003800000 */
[----:B------:R-:W-:Y:S01]  /*8100*/  BPT.TRAP 0x1 ;  /* 0x000000040000795c */ /* 0x000fe20000300000 */
.L_x_154:
[----:B------:R-:W0:Y:S01]  /*8110*/  S2R R3, SR_CgaCtaId ;  /* 0x0000000000037919 */ /* 0x000e220000008800 */
[----:B------:R-:W-:-:S04]  /*8120*/  MOV R0, 0x400 ;  /* 0x0000040000007802 */ /* 0x000fc80000000f00 */
[----:B0-----:R-:W-:Y:S02]  /*8130*/  LEA R0, R3, R0, 0x18 ;  /* 0x0000000003007211 */ /* 0x001fe400078ec0ff */
[----:B------:R-:W-:-:S03]  /*8140*/  SHF.L.U32 R3, R5, 0x1f, RZ ;  /* 0x0000001f05037819 */ /* 0x000fc600000006ff */
[----:B------:R-:W-:-:S04]  /*8150*/  VIADD R0, R0, 0x58 ;  /* 0x0000005800007836 */ /* 0x000fc80000000000 */
[C---:B------:R-:W-:Y:S02]  /*8160*/  IMAD R6, R13.reuse, 0x8, R0 ;  /* 0x000000080d067824 */ /* 0x040fe400078e0200 */
[----:B------:R-:W-:Y:S02]  /*8170*/  VIADD R13, R13, 0x1 ;  /* 0x000000010d0d7836 */ /* 0x000fe40000000000 */
[----:B------:R-:W0:Y:S03]  /*8180*/  SYNCS.PHASECHK.TRANS64.TRYWAIT P0, [R6+URZ], R3 ;  /* 0x00000003060075a7 */ /* 0x000e26000800017f */
[----:B------:R-:W-:-:S04]  /*8190*/  ISETP.NE.AND P1, PT, R13, 0xb, PT ;  /* 0x0000000b0d00780c */ /* 0x000fc80003f25270 */
[----:B------:R-:W-:Y:S02]  /*81a0*/  SEL R2, RZ, 0x1, P1 ;  /* 0x00000001ff027807 */ /* 0x000fe40000800000 */
[----:B------:R-:W-:Y:S02]  /*81b0*/  SEL R13, R13, RZ, P1 ;  /* 0x000000ff0d0d7207 */ /* 0x000fe40000800000 */
[----:B------:R-:W-:-:S03]  /*81c0*/  LOP3.LUT R8, R5, R2, RZ, 0x3c, !PT ;  /* 0x0000000205087212 */ /* 0x000fc600078e3cff */
[----:B------:R-:W-:Y:S01]  /*81d0*/  IMAD R7, R13, 0x8, R0 ;  /* 0x000000080d077824 */ /* 0x000fe200078e0200 */
[----:B------:R-:W-:Y:S01]  /*81e0*/  SHF.L.U32 R4, R8, 0x1f, RZ ;  /* 0x0000001f08047819 */ /* 0x000fe200000006ff */
[----:B0-----:R-:W-:Y:S06]  /*81f0*/  @!P0 BRA `(.L_x_155) ;  /* 0x0000000400e48947 */ /* 0x001fec0003800000 */
.L_x_173:
[----:B------:R-:W1:Y:S01]  /*8200*/  SYNCS.PHASECHK.TRANS64.TRYWAIT P0, [R7+URZ], R4 ;  /* 0x00000004070075a7 */ /* 0x000e62000800017f */
[----:B------:R-:W-:-:S05]  /*8210*/  VIADD R2, R13, 0x1 ;  /* 0x000000010d027836 */ /* 0x000fca0000000000 */
[----:B------:R-:W-:-:S04]  /*8220*/  ISETP.NE.AND P1, PT, R2, 0xb, PT ;  /* 0x0000000b0200780c */ /* 0x000fc80003f25270 */
[----:B0-----:R-:W-:Y:S02]  /*8230*/  SEL R3, RZ, 0x1, P1 ;  /* 0x00000001ff037807 */ /* 0x001fe40000800000 */
[----:B------:R-:W-:Y:S02]  /*8240*/  SEL R9, R2, RZ, P1 ;  /* 0x000000ff02097207 */ /* 0x000fe40000800000 */
[----:B------:R-:W-:-:S03]  /*8250*/  LOP3.LUT R8, R8, R3, RZ, 0x3c, !PT ;  /* 0x0000000308087212 */ /* 0x000fc600078e3cff */
[----:B------:R-:W-:Y:S01]  /*8260*/  IMAD R6, R9, 0x8, R0 ;  /* 0x0000000809067824 */ /* 0x000fe200078e0200 */
[----:B------:R-:W-:Y:S01]  /*8270*/  SHF.L.U32 R5, R8, 0x1f, RZ ;  /* 0x0000001f08057819 */ /* 0x000fe200000006ff */
[----:B-1----:R-:W-:Y:S06]  /*8280*/  @!P0 BRA `(.L_x_156) ;  /* 0x0000000400d48947 */ /* 0x002fec0003800000 */
.L_x_174:
[----:B------:R-:W1:Y:S01]  /*8290*/  SYNCS.PHASECHK.TRANS64.TRYWAIT P0, [R6+URZ], R5 ;  /* 0x00000005060075a7 */ /* 0x000e62000800017f */
[----:B------:R-:W-:-:S05]  /*82a0*/  VIADD R2, R9, 0x1 ;  /* 0x0000000109027836 */ /* 0x000fca0000000000 */
[----:B------:R-:W-:-:S04]  /*82b0*/  ISETP.NE.AND P1, PT, R2, 0xb, PT ;  /* 0x0000000b0200780c */ /* 0x000fc80003f25270 */
[----:B------:R-:W-:Y:S02]  /*82c0*/  SEL R3, RZ, 0x1, P1 ;  /* 0x00000001ff037807 */ /* 0x000fe40000800000 */
[----:B0-----:R-:W-:Y:S02]  /*82d0*/  SEL R7, R2, RZ, P1 ;  /* 0x000000ff02077207 */ /* 0x001fe40000800000 */
[----:B------:R-:W-:-:S03]  /*82e0*/  LOP3.LUT R8, R8, R3, RZ, 0x3c, !PT ;  /* 0x0000000308087212 */ /* 0x000fc600078e3cff */
[----:B------:R-:W-:Y:S01]  /*82f0*/  IMAD R9, R7, 0x8, R0 ;  /* 0x0000000807097824 */ /* 0x000fe200078e0200 */
[----:B------:R-:W-:Y:S01]  /*8300*/  SHF.L.U32 R4, R8, 0x1f, RZ ;  /* 0x0000001f08047819 */ /* 0x000fe200000006ff */
[----:B-1----:R-:W-:Y:S06]  /*8310*/  @!P0 BRA `(.L_x_157) ;  /* 0x0000000400c48947 */ /* 0x002fec0003800000 */
.L_x_175:
[----:B------:R-:W1:Y:S01]  /*8320*/  SYNCS.PHASECHK.TRANS64.TRYWAIT P0, [R9+URZ], R4 ;  /* 0x00000004090075a7 */ /* 0x000e62000800017f */
[----:B------:R-:W-:-:S05]  /*8330*/  VIADD R2, R7, 0x1 ;  /* 0x0000000107027836 */ /* 0x000fca0000000000 */
[----:B------:R-:W-:-:S04]  /*8340*/  ISETP.NE.AND P1, PT, R2, 0xb, PT ;  /* 0x0000000b0200780c */ /* 0x000fc80003f25270 */
[----:B------:R-:W-:Y:S02]  /*8350*/  SEL R3, RZ, 0x1, P1 ;  /* 0x00000001ff037807 */ /* 0x000fe40000800000 */
[----:B------:R-:W-:Y:S02]  /*8360*/  SEL R7, R2, RZ, P1 ;  /* 0x000000ff02077207 */ /* 0x000fe40000800000 */
[----:B------:R-:W-:-:S03]  /*8370*/  LOP3.LUT R8, R8, R3, RZ, 0x3c, !PT ;  /* 0x0000000308087212 */ /* 0x000fc600078e3cff */
[----:B0-----:R-:W-:Y:S01]  /*8380*/  IMAD R6, R7, 0x8, R0 ;  /* 0x0000000807067824 */ /* 0x001fe200078e0200 */
[----:B------:R-:W-:Y:S01]  /*8390*/  SHF.L.U32 R5, R8, 0x1f, RZ ;  /* 0x0000001f08057819 */ /* 0x000fe200000006ff */
[----:B-1----:R-:W-:Y:S06]  /*83a0*/  @!P0 BRA `(.L_x_158) ;  /* 0x0000000400b48947 */ /* 0x002fec0003800000 */
.L_x_176:
        /* <DEDUP_REMOVED lines=9> */
.L_x_177:
        /* <DEDUP_REMOVED lines=9> */
.L_x_178:
        /* <DEDUP_REMOVED lines=9> */
.L_x_179:
[----:B------:R-:W1:Y:S01]  /*8560*/  SYNCS.PHASECHK.TRANS64.TRYWAIT P0, [R9+URZ], R4 ;  /* 0x00000004090075a7 */ /* 0x000e62000800017f */
[----:B------:R-:W-:-:S05]  /*8570*/  VIADD R2, R7, 0x1 ;  /* 0x0000000107027836 */ /* 0x000fca0000000000 */
[----:B------:R-:W-:-:S04]  /*8580*/  ISETP.NE.AND P1, PT, R2, 0xb, PT ;  /* 0x0000000b0200780c */ /* 0x000fc80003f25270 */
[----:B------:R-:W-:Y:S02]  /*8590*/  SEL R3, RZ, 0x1, P1 ;  /* 0x00000001ff037807 */ /* 0x000fe40000800000 */
[----:B------:R-:W-:Y:S02]  /*85a0*/  SEL R7, R2, RZ, P1 ;  /* 0x000000ff02077207 */ /* 0x000fe40000800000 */
[----:B------:R-:W-:-:S03]  /*85b0*/  LOP3.LUT R8, R8, R3, RZ, 0x3c, !PT ;  /* 0x0000000308087212 */ /* 0x000fc600078e3cff */
[----:B------:R-:W-:Y:S01]  /*85c0*/  IMAD R10, R7, 0x8, R0 ;  /* 0x00000008070a7824 */ /* 0x000fe200078e0200 */
[----:B0-----:R-:W-:Y:S01]  /*85d0*/  SHF.L.U32 R5, R8, 0x1f, RZ ;  /* 0x0000001f08057819 */ /* 0x001fe200000006ff */
[----:B-1----:R-:W-:Y:S06]  /*85e0*/  @!P0 BRA `(.L_x_162) ;  /* 0x0000000400748947 */ /* 0x002fec0003800000 */
.L_x_180:
[----:B------:R-:W1:Y:S01]  /*85f0*/  SYNCS.PHASECHK.TRANS64.TRYWAIT P0, [R10+URZ], R5 ;  /* 0x000000050a0075a7 */ /* 0x000e62000800017f */
[----:B------:R-:W-:-:S05]  /*8600*/  VIADD R2, R7, 0x1 ;  /* 0x0000000107027836 */ /* 0x000fca0000000000 */
[----:B------:R-:W-:-:S04]  /*8610*/  ISETP.NE.AND P1, PT, R2, 0xb, PT ;  /* 0x0000000b0200780c */ /* 0x000fc80003f25270 */
[----:B------:R-:W-:Y:S02]  /*8620*/  SEL R3, RZ, 0x1, P1 ;  /* 0x00000001ff037807 */ /* 0x000fe40000800000 */
[----:B------:R-:W-:Y:S02]  /*8630*/  SEL R7, R2, RZ, P1 ;  /* 0x000000ff02077207 */ /* 0x000fe40000800000 */
[----:B0-----:R-:W-:-:S03]  /*8640*/  LOP3.LUT R9, R8, R3, RZ, 0x3c, !PT ;  /* 0x0000000308097212 */ /* 0x001fc600078e3cff */
[----:B------:R-:W-:Y:S01]  /*8650*/  IMAD R11, R7, 0x8, R0 ;  /* 0x00000008070b7824 */ /* 0x000fe200078e0200 */
[----:B------:R-:W-:Y:S01]  /*8660*/  SHF.L.U32 R6, R9, 0x1f, RZ ;  /* 0x0000001f09067819 */ /* 0x000fe200000006ff */
[----:B-1----:R-:W-:Y:S06]  /*8670*/  @!P0 BRA `(.L_x_163) ;  /* 0x0000000400648947 */ /* 0x002fec0003800000 */
.L_x_181:
[----:B------:R-:W1:Y:S01]  /*8680*/  SYNCS.PHASECHK.TRANS64.TRYWAIT P0, [R11+URZ], R6 ;  /* 0x000000060b0075a7 */ /* 0x000e62000800017f */
[----:B------:R-:W-:-:S05]  /*8690*/  VIADD R2, R7, 0x1 ;  /* 0x0000000107027836 */ /* 0x000fca0000000000 */
[----:B------:R-:W-:-:S04]  /*86a0*/  ISETP.NE.AND P1, PT, R2, 0xb, PT ;  /* 0x0000000b0200780c */ /* 0x000fc80003f25270 */
[----:B------:R-:W-:Y:S02]  /*86b0*/  SEL R4, RZ, 0x1, P1 ;  /* 0x00000001ff047807 */ /* 0x000fe40000800000 */
[----:B------:R-:W-:Y:S02]  /*86c0*/  SEL R3, R2, RZ, P1 ;  /* 0x000000ff02037207 */ /* 0x000fe40000800000 */
[----:B------:R-:W-:Y:S01]  /*86d0*/  LOP3.LUT R4, R9, R4, RZ, 0x3c, !PT ;  /* 0x0000000409047212 */ /* 0x000fe200078e3cff */
[----:B-1----:R-:W-:Y:S06]  /*86e0*/  @!P0 BRA `(.L_x_164) ;  /* 0x00000004005c8947 */ /* 0x002fec0003800000 */
.L_x_182:
[----:B------:R-:W-:Y:S01]  /*86f0*/  IMAD R3, R3, 0x8, R0 ;  /* 0x0000000803037824 */ /* 0x000fe200078e0200 */
[----:B------:R-:W-:-:S07]  /*8700*/  SHF.L.U32 R0, R4, 0x1f, RZ ;  /* 0x0000001f04007819 */ /* 0x000fce00000006ff */
.L_x_165:
[----:B--2---:R2:W3:Y:S02]  /*8710*/  SYNCS.PHASECHK.TRANS64.TRYWAIT P0, [R3+URZ], R0 ;  /* 0x00000000030075a7 */ /* 0x0044e4000800017f */
[----:B---3--:R-:W-:Y:S05]  /*8720*/  @!P0 NANOSLEEP.SYNCS 0x989680 ;  /* 0x009896800000895d */ /* 0x008fea0003900000 */
[----:B------:R-:W3:Y:S02]  /*8730*/  @!P0 SYNCS.PHASECHK.TRANS64 P0, [R3+URZ], R0 ;  /* 0x00000000030085a7 */ /* 0x000ee4000800007f */
[----:B---3--:R-:W-:Y:S05]  /*8740*/  @!P0 BRA `(.L_x_165) ;  /* 0xfffffffc00f08947 */ /* 0x008fea000383ffff */
.L_x_153:
[----:B------:R-:W-:Y:S05]  /*8750*/  BSYNC B0 ;  /* 0x0000000000007941 */ /* 0x000fea0003800000 */
.L_x_152:
[----:B------:R-:W-:Y:S05]  /*8760*/  EXIT ;  /* 0x000000000000794d */ /* 0x000fea0003800000 */
.L_x_18:
[----:B-1----:R-:W-:-:S04]  /*8770*/  IMAD.U32 R8, RZ, RZ, UR6 ;  /* 0x00000006ff087e24 */ /* 0x002fc8000f8e00ff */
[----:B------:R1:W4:Y:S03]  /*8780*/  SYNCS.PHASECHK.TRANS64.TRYWAIT P0, [R8+URZ], R7 ;  /* 0x00000007080075a7 */ /* 0x000326000800017f */
[----:B----4-:R-:W-:Y:S05]  /*8790*/  @!P0 NANOSLEEP.SYNCS 0x989680 ;  /* 0x009896800000895d */ /* 0x010fea0003900000 */
[----:B------:R-:W4:Y:S02]  /*87a0*/  @!P0 SYNCS.PHASECHK.TRANS64 P0, [R8+URZ], R7 ;  /* 0x00000007080085a7 */ /* 0x000f24000800007f */
[----:B----4-:R-:W-:Y:S05]  /*87b0*/  @!P0 BRA `(.L_x_18) ;  /* 0xfffffffc00ec8947 */ /* 0x010fea000383ffff */
[----:B------:R-:W-:Y:S05]  /*87c0*/  BRA `(.L_x_17) ;  /* 0xffffff8c00607947 */ /* 0x000fea000383ffff */
.L_x_24:
[----:B-1----:R-:W-:-:S04]  /*87d0*/  IMAD.U32 R12, RZ, RZ, UR12 ;  /* 0x0000000cff0c7e24 */ /* 0x002fc8000f8e00ff */
[----:B------:R1:W4:Y:S03]  /*87e0*/  SYNCS.PHASECHK.TRANS64.TRYWAIT P0, [R12+URZ], R9 ;  /* 0x000000090c0075a7 */ /* 0x000326000800017f */
[----:B----4-:R-:W-:Y:S05]  /*87f0*/  @!P0 NANOSLEEP.SYNCS 0x989680 ;  /* 0x009896800000895d */ /* 0x010fea0003900000 */
[----:B------:R-:W4:Y:S02]  /*8800*/  @!P0 SYNCS.PHASECHK.TRANS64 P0, [R12+URZ], R9 ;  /* 0x000000090c0085a7 */ /* 0x000f24000800007f */
[----:B----4-:R-:W-:Y:S05]  /*8810*/  @!P0 BRA `(.L_x_24) ;  /* 0xfffffffc00ec8947 */ /* 0x010fea000383ffff */
[----:B------:R-:W-:Y:S05]  /*8820*/  BRA `(.L_x_23) ;  /* 0xffffff9400ec7947 */ /* 0x000fea000383ffff */
.L_x_139:
[----:B------:R-:W-:Y:S01]  /*8830*/  BSSY B1, `(.L_x_166) ;  /* 0x0000006000017945 */ /* 0x000fe20003800000 */
[----:B------:R-:W-:-:S07]  /*8840*/  IMAD.MOV.U32 R6, RZ, RZ, -0x1 ;  /* 0xffffffffff067424 */ /* 0x000fce00078e00ff */
[----:B------:R-:W-:Y:S05]  /*8850*/  WARPSYNC.COLLECTIVE R6, `(.L_x_167) ;  /* 0x00000000060c7348 */ /* 0x000fea0003c00000 */
[----:B------:R-:W-:Y:S02]  /*8860*/  ELECT P1, UR62, PT ;  /* 0x00000000003e782f */ /* 0x000fe40003820000 */
[----:B------:R-:W-:Y:S01]  /*8870*/  MOV R6, UR62 ;  /* 0x0000003e00067c02 */ /* 0x000fe20008000f00 */
[----:B------:R-:W-:Y:S10]  /*8880*/  ENDCOLLECTIVE ;  /* 0x000000000000791b */ /* 0x000ff40003800000 */
.L_x_167:
[----:B------:R-:W-:Y:S05]  /*8890*/  BSYNC B1 ;  /* 0x0000000000017941 */ /* 0x000fea0003800000 */
.L_x_166:
[----:B------:R-:W-:Y:S05]  /*88a0*/  BRA `(.L_x_168) ;  /* 0xffffffec004c7947 */ /* 0x000fea000383ffff */
.L_x_142:
[----:B0-----:R0:W1:Y:S02]  /*88b0*/  SYNCS.PHASECHK.TRANS64.TRYWAIT P1, [R14+URZ+0x58], R9 ;  /* 0x000058090e0075a7 */ /* 0x001064000802017f */
[----:B-1----:R-:W-:Y:S05]  /*88c0*/  @!P1 NANOSLEEP.SYNCS 0x989680 ;  /* 0x009896800000995d */ /* 0x002fea0003900000 */
[----:B------:R-:W1:Y:S02]  /*88d0*/  @!P1 SYNCS.PHASECHK.TRANS64 P1, [R14+URZ+0x58], R9 ;  /* 0x000058090e0095a7 */ /* 0x000e64000802007f */
[----:B-1----:R-:W-:Y:S05]  /*88e0*/  @!P1 BRA `(.L_x_142) ;  /* 0xfffffffc00f09947 */ /* 0x002fea000383ffff */
[----:B------:R-:W-:Y:S05]  /*88f0*/  BRA `(.L_x_169) ;  /* 0xffffffec00807947 */ /* 0x000fea000383ffff */
.L_x_151:
[----:B------:R-:W-:Y:S01]  /*8900*/  BSSY B0, `(.L_x_170) ;  /* 0x0000006000007945 */ /* 0x000fe20003800000 */
[----:B------:R-:W-:-:S07]  /*8910*/  IMAD.MOV.U32 R6, RZ, RZ, -0x1 ;  /* 0xffffffffff067424 */ /* 0x000fce00078e00ff */
[----:B------:R-:W-:Y:S05]  /*8920*/  WARPSYNC.COLLECTIVE R6, `(.L_x_171) ;  /* 0x00000000060c7348 */ /* 0x000fea0003c00000 */
[----:B------:R-:W-:Y:S02]  /*8930*/  ELECT P1, UR62, PT ;  /* 0x00000000003e782f */ /* 0x000fe40003820000 */
[----:B------:R-:W-:Y:S01]  /*8940*/  MOV R6, UR62 ;  /* 0x0000003e00067c02 */ /* 0x000fe20008000f00 */
[----:B------:R-:W-:Y:S10]  /*8950*/  ENDCOLLECTIVE ;  /* 0x000000000000791b */ /* 0x000ff40003800000 */
.L_x_171:
[----:B------:R-:W-:Y:S05]  /*8960*/  BSYNC B0 ;  /* 0x0000000000007941 */ /* 0x000fea0003800000 */
.L_x_170:
[----:B------:R-:W-:Y:S01]  /*8970*/  PLOP3.LUT P0, PT, P1, PT, PT, 0x80, 0x0 ;  /* 0x000000000000781c */ /* 0x000fe20000f0f070 */
[----:B------:R-:W-:-:S12]  /*8980*/  BRA `(.L_x_172) ;  /* 0xfffffff400c87947 */ /* 0x000fd8000383ffff */
.L_x_155:
[----:B0-----:R0:W1:Y:S02]  /*8990*/  SYNCS.PHASECHK.TRANS64.TRYWAIT P0, [R6+URZ], R3 ;  /* 0x00000003060075a7 */ /* 0x001064000800017f */
[----:B-1----:R-:W-:Y:S05]  /*89a0*/  @!P0 NANOSLEEP.SYNCS 0x989680 ;  /* 0x009896800000895d */ /* 0x002fea0003900000 */
[----:B------:R-:W1:Y:S02]  /*89b0*/  @!P0 SYNCS.PHASECHK.TRANS64 P0, [R6+URZ], R3 ;  /* 0x00000003060085a7 */ /* 0x000e64000800007f */
[----:B-1----:R-:W-:Y:S05]  /*89c0*/  @!P0 BRA `(.L_x_155) ;  /* 0xfffffffc00f08947 */ /* 0x002fea000383ffff */
[----:B------:R-:W-:Y:S05]  /*89d0*/  BRA `(.L_x_173) ;  /* 0xfffffff800087947 */ /* 0x000fea000383ffff */
.L_x_156:
[----:B0-----:R0:W1:Y:S02]  /*89e0*/  SYNCS.PHASECHK.TRANS64.TRYWAIT P0, [R7+URZ], R4 ;  /* 0x00000004070075a7 */ /* 0x001064000800017f */
[----:B-1----:R-:W-:Y:S05]  /*89f0*/  @!P0 NANOSLEEP.SYNCS 0x989680 ;  /* 0x009896800000895d */ /* 0x002fea0003900000 */
[----:B------:R-:W1:Y:S02]  /*8a00*/  @!P0 SYNCS.PHASECHK.TRANS64 P0, [R7+URZ], R4 ;  /* 0x00000004070085a7 */ /* 0x000e64000800007f */
[----:B-1----:R-:W-:Y:S05]  /*8a10*/  @!P0 BRA `(.L_x_156) ;  /* 0xfffffffc00f08947 */ /* 0x002fea000383ffff */
[----:B------:R-:W-:Y:S05]  /*8a20*/  BRA `(.L_x_174) ;  /* 0xfffffff800187947 */ /* 0x000fea000383ffff */
.L_x_157:
[----:B0-----:R0:W1:Y:S02]  /*8a30*/  SYNCS.PHASECHK.TRANS64.TRYWAIT P0, [R6+URZ], R5 ;  /* 0x00000005060075a7 */ /* 0x001064000800017f */
[----:B-1----:R-:W-:Y:S05]  /*8a40*/  @!P0 NANOSLEEP.SYNCS 0x989680 ;  /* 0x009896800000895d */ /* 0x002fea0003900000 */
[----:B------:R-:W1:Y:S02]  /*8a50*/  @!P0 SYNCS.PHASECHK.TRANS64 P0, [R6+URZ], R5 ;  /* 0x00000005060085a7 */ /* 0x000e64000800007f */
[----:B-1----:R-:W-:Y:S05]  /*8a60*/  @!P0 BRA `(.L_x_157) ;  /* 0xfffffffc00f08947 */ /* 0x002fea000383ffff */
[----:B------:R-:W-:Y:S05]  /*8a70*/  BRA `(.L_x_175) ;  /* 0xfffffff800287947 */ /* 0x000fea000383ffff */
.L_x_158:
[----:B0-----:R0:W1:Y:S02]  /*8a80*/  SYNCS.PHASECHK.TRANS64.TRYWAIT P0, [R9+URZ], R4 ;  /* 0x00000004090075a7 */ /* 0x001064000800017f */
[----:B-1----:R-:W-:Y:S05]  /*8a90*/  @!P0 NANOSLEEP.SYNCS 0x989680 ;  /* 0x009896800000895d */ /* 0x002fea0003900000 */
[----:B------:R-:W1:Y:S02]  /*8aa0*/  @!P0 SYNCS.PHASECHK.TRANS64 P0, [R9+URZ], R4 ;  /* 0x00000004090085a7 */ /* 0x000e64000800007f */
[----:B-1----:R-:W-:Y:S05]  /*8ab0*/  @!P0 BRA `(.L_x_158) ;  /* 0xfffffffc00f08947 */ /* 0x002fea000383ffff */
[----:B------:R-:W-:Y:S05]  /*8ac0*/  BRA `(.L_x_176) ;  /* 0xfffffff800387947 */ /* 0x000fea000383ffff */
.L_x_159:
[----:B0-----:R0:W1:Y:S02]  /*8ad0*/  SYNCS.PHASECHK.TRANS64.TRYWAIT P0, [R6+URZ], R5 ;  /* 0x00000005060075a7 */ /* 0x001064000800017f */
[----:B-1----:R-:W-:Y:S05]  /*8ae0*/  @!P0 NANOSLEEP.SYNCS 0x989680 ;  /* 0x009896800000895d */ /* 0x002fea0003900000 */
[----:B------:R-:W1:Y:S02]  /*8af0*/  @!P0 SYNCS.PHASECHK.TRANS64 P0, [R6+URZ], R5 ;  /* 0x00000005060085a7 */ /* 0x000e64000800007f */
[----:B-1----:R-:W-:Y:S05]  /*8b00*/  @!P0 BRA `(.L_x_159) ;  /* 0xfffffffc00f08947 */ /* 0x002fea000383ffff */
[----:B------:R-:W-:Y:S05]  /*8b10*/  BRA `(.L_x_177) ;  /* 0xfffffff800487947 */ /* 0x000fea000383ffff */
.L_x_160:
[----:B0-----:R0:W1:Y:S02]  /*8b20*/  SYNCS.PHASECHK.TRANS64.TRYWAIT P0, [R9+URZ], R4 ;  /* 0x00000004090075a7 */ /* 0x001064000800017f */
[----:B-1----:R-:W-:Y:S05]  /*8b30*/  @!P0 NANOSLEEP.SYNCS 0x989680 ;  /* 0x009896800000895d */ /* 0x002fea0003900000 */
[----:B------:R-:W1:Y:S02]  /*8b40*/  @!P0 SYNCS.PHASECHK.TRANS64 P0, [R9+URZ], R4 ;  /* 0x00000004090085a7 */ /* 0x000e64000800007f */
[----:B-1----:R-:W-:Y:S05]  /*8b50*/  @!P0 BRA `(.L_x_160) ;  /* 0xfffffffc00f08947 */ /* 0x002fea000383ffff */
[----:B------:R-:W-:Y:S05]  /*8b60*/  BRA `(.L_x_178) ;  /* 0xfffffff800587947 */ /* 0x000fea000383ffff */
.L_x_161:
[----:B0-----:R0:W1:Y:S02]  /*8b70*/  SYNCS.PHASECHK.TRANS64.TRYWAIT P0, [R6+URZ], R5 ;  /* 0x00000005060075a7 */ /* 0x001064000800017f */
[----:B-1----:R-:W-:Y:S05]  /*8b80*/  @!P0 NANOSLEEP.SYNCS 0x989680 ;  /* 0x009896800000895d */ /* 0x002fea0003900000 */
[----:B------:R-:W1:Y:S02]  /*8b90*/  @!P0 SYNCS.PHASECHK.TRANS64 P0, [R6+URZ], R5 ;  /* 0x00000005060085a7 */ /* 0x000e64000800007f */
[----:B-1----:R-:W-:Y:S05]  /*8ba0*/  @!P0 BRA `(.L_x_161) ;  /* 0xfffffffc00f08947 */ /* 0x002fea000383ffff */
[----:B------:R-:W-:Y:S05]  /*8bb0*/  BRA `(.L_x_179) ;  /* 0xfffffff800687947 */ /* 0x000fea000383ffff */
.L_x_162:
[----:B0-----:R0:W1:Y:S02]  /*8bc0*/  SYNCS.PHASECHK.TRANS64.TRYWAIT P0, [R9+URZ], R4 ;  /* 0x00000004090075a7 */ /* 0x001064000800017f */
[----:B-1----:R-:W-:Y:S05]  /*8bd0*/  @!P0 NANOSLEEP.SYNCS 0x989680 ;  /* 0x009896800000895d */ /* 0x002fea0003900000 */
[----:B------:R-:W1:Y:S02]  /*8be0*/  @!P0 SYNCS.PHASECHK.TRANS64 P0, [R9+URZ], R4 ;  /* 0x00000004090085a7 */ /* 0x000e64000800007f */
[----:B-1----:R-:W-:Y:S05]  /*8bf0*/  @!P0 BRA `(.L_x_162) ;  /* 0xfffffffc00f08947 */ /* 0x002fea000383ffff */
[----:B------:R-:W-:Y:S05]  /*8c00*/  BRA `(.L_x_180) ;  /* 0xfffffff800787947 */ /* 0x000fea000383ffff */
.L_x_163:
[----:B0-----:R0:W1:Y:S02]  /*8c10*/  SYNCS.PHASECHK.TRANS64.TRYWAIT P0, [R10+URZ], R5 ;  /* 0x000000050a0075a7 */ /* 0x001064000800017f */
[----:B-1----:R-:W-:Y:S05]  /*8c20*/  @!P0 NANOSLEEP.SYNCS 0x989680 ;  /* 0x009896800000895d */ /* 0x002fea0003900000 */
[----:B------:R-:W1:Y:S02]  /*8c30*/  @!P0 SYNCS.PHASECHK.TRANS64 P0, [R10+URZ], R5 ;  /* 0x000000050a0085a7 */ /* 0x000e64000800007f */
[----:B-1----:R-:W-:Y:S05]  /*8c40*/  @!P0 BRA `(.L_x_163) ;  /* 0xfffffffc00f08947 */ /* 0x002fea000383ffff */
[----:B------:R-:W-:Y:S05]  /*8c50*/  BRA `(.L_x_181) ;  /* 0xfffffff800887947 */ /* 0x000fea000383ffff */
.L_x_164:
[----:B-1----:R1:W2:Y:S02]  /*8c60*/  SYNCS.PHASECHK.TRANS64.TRYWAIT P0, [R11+URZ], R6 ;  /* 0x000000060b0075a7 */ /* 0x0022a4000800017f */
[----:B--2---:R-:W-:Y:S05]  /*8c70*/  @!P0 NANOSLEEP.SYNCS 0x989680 ;  /* 0x009896800000895d */ /* 0x004fea0003900000 */
[----:B------:R-:W2:Y:S02]  /*8c80*/  @!P0 SYNCS.PHASECHK.TRANS64 P0, [R11+URZ], R6 ;  /* 0x000000060b0085a7 */ /* 0x000ea4000800007f */
[----:B--2---:R-:W-:Y:S05]  /*8c90*/  @!P0 BRA `(.L_x_164) ;  /* 0xfffffffc00f08947 */ /* 0x004fea000383ffff */
[----:B------:R-:W-:Y:S05]  /*8ca0*/  BRA `(.L_x_182) ;  /* 0xfffffff800907947 */ /* 0x000fea000383ffff */
.L_x_183:
[----:B------:R-:W-:-:S00]  /*8cb0*/  BRA `(.L_x_183) ;  /* 0xfffffffc00fc7947 */ /* 0x000fc0000383ffff */
[----:B------:R-:W-:-:S00]  /*8cc0*/  NOP ;  /* 0x0000000000007918 */ /* 0x000fc00000000000 */
        /* <DEDUP_REMOVED lines=11> */
.L_x_184:


//--------------------- .nv.shared._ZN7cutlass13device_kernelINS_4gemm6kernel13GemmUniversalIN4cute5tupleIJiiiiEEENS1_10collective13CollectiveMmaINS1_37MainloopSm90TmaGmmaWarpSpecializedFP8ILi11ENS5_IJNS4_1CILi1EEESB_SB_EEENS1_35KernelTmaWarpSpecializedCooperativeEEENS5_IJNSA_ILi256EEENSA_ILi48EEENSA_ILi64EEEEEENS_12float_e4m3_tENS5_IJlSB_lEEESJ_SK_NS4_8TiledMMAINS4_8MMA_AtomIJNS4_4SM904GMMA30MMA_64x16x32_F32E4M3E4M3_SS_TNILNSO_7ScaleInE1ELSQ_1EEEEEENS4_6LayoutINS5_IJNSA_ILi2EEESB_SB_EEENS5_IJSB_NSA_ILi0EEESW_EEEEENS5_IJNS4_10UnderscoreESZ_SZ_EEEEENS4_13SM90_TMA_LOADENS4_14ComposedLayoutINS4_7SwizzleILi2ELi4ELi3EEENS4_18smem_ptr_flag_bitsILi8EEENST_INS5_IJNSA_ILi8EEESH_EEENS5_IJSH_SB_EEEEEEEvNS4_8identityES12_S1C_vS1D_EENS_8epilogue10collective6detail29Sm90TmaWarpSpecializedAdapterINS1G_15DefaultEpilogueISJ_SK_SK_NS1F_6thread17LinearCombinationISJ_Li1EffLNS1K_9ScaleType4KindE0ELNS_15FloatRoundStyleE2ESJ_EENS1_15EpilogueDefaultEEEEEvvEEEEvNT_6ParamsE --------------------------
	.section	.nv.shared._ZN7cutlass13device_kernelINS_4gemm6kernel13GemmUniversalIN4cute5tupleIJiiiiEEENS1_10collective13CollectiveMmaINS1_37MainloopSm90TmaGmmaWarpSpecializedFP8ILi11ENS5_IJNS4_1CILi1EEESB_SB_EEENS1_35KernelTmaWarpSpecializedCooperativeEEENS5_IJNSA_ILi256EEENSA_ILi48EEENSA_ILi64EEEEEENS_12float_e4m3_tENS5_IJlSB_lEEESJ_SK_NS4_8TiledMMAINS4_8MMA_AtomIJNS4_4SM904GMMA30MMA_64x16x32_F32E4M3E4M3_SS_TNILNSO_7ScaleInE1ELSQ_1EEEEEENS4_6LayoutINS5_IJNSA_ILi2EEESB_SB_EEENS5_IJSB_NSA_ILi0EEESW_EEEEENS5_IJNS4_10UnderscoreESZ_SZ_EEEEENS4_13SM90_TMA_LOADENS4_14ComposedLayoutINS4_7SwizzleILi2ELi4ELi3EEENS4_18smem_ptr_flag_bitsILi8EEENST_INS5_IJNSA_ILi8EEESH_EEENS5_IJSH_SB_EEEEEEEvNS4_8identityES12_S1C_vS1D_EENS_8epilogue10collective6detail29Sm90TmaWarpSpecializedAdapterINS1G_15DefaultEpilogueISJ_SK_SK_NS1F_6thread17LinearCombinationISJ_Li1EffLNS1K_9ScaleType4KindE0ELNS_15FloatRoundStyleE2ESJ_EENS1_15EpilogueDefaultEEEEEvvEEEEvNT_6ParamsE,"aw",@nobits
	.sectionflags	@""
	.align	16
	.zero		1024


//--------------------- .nv.shared.reserved.0     --------------------------
	.section	.nv.shared.reserved.0,"aw",@nobits
	.weak		__nv_reservedSMEM_offset_0_alias
	.size		__nv_reservedSMEM_offset_0_alias, 0, 0
	.other		__nv_reservedSMEM_offset_0_alias,@"STO_CUDA_RESERVED_SHARED STV_DEFAULT"
__nv_reservedSMEM_offset_0_alias:
	.zero		0


//--------------------- .nv.global                --------------------------
	.section	.nv.global,"aw",@nobits
.nv.global:
	.type		_ZN39_INTERNAL_8c0fecae_4_k_cu_03a95c6a_62354cute1_E,@object
	.size		_ZN39_INTERNAL_8c0fecae_4_k_cu_03a95c6a_62354cute1_E,(_ZN39_INTERNAL_8c0fecae_4_k_cu_03a95c6a_62354cuda3std3__45__cpo6cbeginE - _ZN39_INTERNAL_8c0fecae_4_k_cu_03a95c6a_62354cute1_E)
_ZN39_INTERNAL_8c0fecae_4_k_cu_03a95c6a_62354cute1_E:
	.zero		1
	.type		_ZN39_INTERNAL_8c0fecae_4_k_cu_03a95c6a_62354cuda3std3__45__cpo6cbeginE,@object
	.size		_ZN39_INTERNAL_8c0fecae_4_k_cu_03a95c6a_62354cuda3std3__45__cpo6cbeginE,(_ZN39_INTERNAL_8c0fecae_4_k_cu_03a95c6a_62354cuda3std3__48in_placeE - _ZN39_INTERNAL_8c0fecae_4_k_cu_03a95c6a_62354cuda3std3__45__cpo6cbeginE)
_ZN39_INTERNAL_8c0fecae_4_k_cu_03a95c6a_62354cuda3std3__45__cpo6cbeginE:
	.zero		1
	.type		_ZN39_INTERNAL_8c0fecae_4_k_cu_03a95c6a_62354cuda3std3__48in_placeE,@object
	.size		_ZN39_INTERNAL_8c0fecae_4_k_cu_03a95c6a_62354cuda3std3__48in_placeE,(_ZN39_INTERNAL_8c0fecae_4_k_cu_03a95c6a_62354cuda3std6ranges3__45__cpo9iter_moveE - _ZN39_INTERNAL_8c0fecae_4_k_cu_03a95c6a_62354cuda3std3__48in_placeE)
_ZN39_INTERNAL_8c0fecae_4_k_cu_03a95c6a_62354cuda3std3__48in_placeE:
	.zero		1
	.type		_ZN39_INTERNAL_8c0fecae_4_k_cu_03a95c6a_62354cuda3std6ranges3__45__cpo9iter_moveE,@object
	.size		_ZN39_INTERNAL_8c0fecae_4_k_cu_03a95c6a_62354cuda3std6ranges3__45__cpo9iter_moveE,(_ZN39_INTERNAL_8c0fecae_4_k_cu_03a95c6a_62354cuda3std3__45__cpo5beginE - _ZN39_INTERNAL_8c0fecae_4_k_cu_03a95c6a_62354cuda3std6ranges3__45__cpo9iter_moveE)
_ZN39_INTERNAL_8c0fecae_4_k_cu_03a95c6a_62354cuda3std6ranges3__45__cpo9iter_moveE:
	.zero		1
	.type		_ZN39_INTERNAL_8c0fecae_4_k_cu_03a95c6a_62354cuda3std3__45__cpo5beginE,@object
	.size		_ZN39_INTERNAL_8c0fecae_4_k_cu_03a95c6a_62354cuda3std3__45__cpo5beginE,(_ZN39_INTERNAL_8c0fecae_4_k_cu_03a95c6a_62354cuda3std3__441_GLOBAL__N__8c0fecae_4_k_cu_03a95c6a_62356ignoreE - _ZN39_INTERNAL_8c0fecae_4_k_cu_03a95c6a_62354cuda3std3__45__cpo5beginE)
_ZN39_INTERNAL_8c0fecae_4_k_cu_03a95c6a_62354cuda3std3__45__cpo5beginE:
	.zero		1
	.type		_ZN39_INTERNAL_8c0fecae_4_k_cu_03a95c6a_62354cuda3std3__441_GLOBAL__N__8c0fecae_4_k_cu_03a95c6a_62356ignoreE,@object
	.size		_ZN39_INTERNAL_8c0fecae_4_k_cu_03a95c6a_62354cuda3std3__441_GLOBAL__N__8c0fecae_4_k_cu_03a95c6a_62356ignoreE,(_ZN39_INTERNAL_8c0fecae_4_k_cu_03a95c6a_62354cute7productE - _ZN39_INTERNAL_8c0fecae_4_k_cu_03a95c6a_62354cuda3std3__441_GLOBAL__N__8c0fecae_4_k_cu_03a95c6a_62356ignoreE)
_ZN39_INTERNAL_8c0fecae_4_k_cu_03a95c6a_62354cuda3std3__441_GLOBAL__N__8c0fecae_4_k_cu_03a95c6a_62356ignoreE:
	.zero		1
	.type		_ZN39_INTERNAL_8c0fecae_4_k_cu_03a95c6a_62354cute7productE,@object
	.size		_ZN39_INTERNAL_8c0fecae_4_k_cu_03a95c6a_62354cute7productE,(_ZN39_INTERNAL_8c0fecae_4_k_cu_03a95c6a_62354cuda3std3__45__cpo3endE - _ZN39_INTERNAL_8c0fecae_4_k_cu_03a95c6a_62354cute7productE)
_ZN39_INTERNAL_8c0fecae_4_k_cu_03a95c6a_62354cute7productE:
	.zero		1
	.type		_ZN39_INTERNAL_8c0fecae_4_k_cu_03a95c6a_62354cuda3std3__45__cpo3endE,@object
	.size		_ZN39_INTERNAL_8c0fecae_4_k_cu_03a95c6a_62354cuda3std3__45__cpo3endE,(_ZN39_INTERNAL_8c0fecae_4_k_cu_03a95c6a_62354cuda3std3__419piecewise_constructE - _ZN39_INTERNAL_8c0fecae_4_k_cu_03a95c6a_62354cuda3std3__45__cpo3endE)
_ZN39_INTERNAL_8c0fecae_4_k_cu_03a95c6a_62354cuda3std3__45__cpo3endE:
	.zero		1
	.type		_ZN39_INTERNAL_8c0fecae_4_k_cu_03a95c6a_62354cuda3std3__419piecewise_constructE,@object
	.size		_ZN39_INTERNAL_8c0fecae_4_k_cu_03a95c6a_62354cuda3std3__419piecewise_constructE,(_ZN39_INTERNAL_8c0fecae_4_k_cu_03a95c6a_62354cuda3std3__45__cpo4cendE - _ZN39_INTERNAL_8c0fecae_4_k_cu_03a95c6a_62354cuda3std3__419piecewise_constructE)
_ZN39_INTERNAL_8c0fecae_4_k_cu_03a95c6a_62354cuda3std3__419piecewise_constructE:
	.zero		1
	.type		_ZN39_INTERNAL_8c0fecae_4_k_cu_03a95c6a_62354cuda3std3__45__cpo4cendE,@object
	.size		_ZN39_INTERNAL_8c0fecae_4_k_cu_03a95c6a_62354cuda3std3__45__cpo4cendE,(_ZN39_INTERNAL_8c0fecae_4_k_cu_03a95c6a_62354cuda3std6ranges3__45__cpo4swapE - _ZN39_INTERNAL_8c0fecae_4_k_cu_03a95c6a_62354cuda3std3__45__cpo4cendE)
_ZN39_INTERNAL_8c0fecae_4_k_cu_03a95c6a_62354cuda3std3__45__cpo4cendE:
	.zero		1
	.type		_ZN39_INTERNAL_8c0fecae_4_k_cu_03a95c6a_62354cuda3std6ranges3__45__cpo4swapE,@object
	.size		_ZN39_INTERNAL_8c0fecae_4_k_cu_03a95c6a_62354cuda3std6ranges3__45__cpo4swapE,(.L_7 - _ZN39_INTERNAL_8c0fecae_4_k_cu_03a95c6a_62354cuda3std6ranges3__45__cpo4swapE)
_ZN39_INTERNAL_8c0fecae_4_k_cu_03a95c6a_62354cuda3std6ranges3__45__cpo4swapE:
	.zero		1
.L_7:


//--------------------- .nv.constant0._ZN7cutlass13device_kernelINS_4gemm6kernel13GemmUniversalIN4cute5tupleIJiiiiEEENS1_10collective13CollectiveMmaINS1_37MainloopSm90TmaGmmaWarpSpecializedFP8ILi11ENS5_IJNS4_1CILi1EEESB_SB_EEENS1_35KernelTmaWarpSpecializedCooperativeEEENS5_IJNSA_ILi256EEENSA_ILi48EEENSA_ILi64EEEEEENS_12float_e4m3_tENS5_IJlSB_lEEESJ_SK_NS4_8TiledMMAINS4_8MMA_AtomIJNS4_4SM904GMMA30MMA_64x16x32_F32E4M3E4M3_SS_TNILNSO_7ScaleInE1ELSQ_1EEEEEENS4_6LayoutINS5_IJNSA_ILi2EEESB_SB_EEENS5_IJSB_NSA_ILi0EEESW_EEEEENS5_IJNS4_10UnderscoreESZ_SZ_EEEEENS4_13SM90_TMA_LOADENS4_14ComposedLayoutINS4_7SwizzleILi2ELi4ELi3EEENS4_18smem_ptr_flag_bitsILi8EEENST_INS5_IJNSA_ILi8EEESH_EEENS5_IJSH_SB_EEEEEEEvNS4_8identityES12_S1C_vS1D_EENS_8epilogue10collective6detail29Sm90TmaWarpSpecializedAdapterINS1G_15DefaultEpilogueISJ_SK_SK_NS1F_6thread17LinearCombinationISJ_Li1EffLNS1K_9ScaleType4KindE0ELNS_15FloatRoundStyleE2ESJ_EENS1_15EpilogueDefaultEEEEEvvEEEEvNT_6ParamsE --------------------------
	.section	.nv.constant0._ZN7cutlass13device_kernelINS_4gemm6kernel13GemmUniversalIN4cute5tupleIJiiiiEEENS1_10collective13CollectiveMmaINS1_37MainloopSm90TmaGmmaWarpSpecializedFP8ILi11ENS5_IJNS4_1CILi1EEESB_SB_EEENS1_35KernelTmaWarpSpecializedCooperativeEEENS5_IJNSA_ILi256EEENSA_ILi48EEENSA_ILi64EEEEEENS_12float_e4m3_tENS5_IJlSB_lEEESJ_SK_NS4_8TiledMMAINS4_8MMA_AtomIJNS4_4SM904GMMA30MMA_64x16x32_F32E4M3E4M3_SS_TNILNSO_7ScaleInE1ELSQ_1EEEEEENS4_6LayoutINS5_IJNSA_ILi2EEESB_SB_EEENS5_IJSB_NSA_ILi0EEESW_EEEEENS5_IJNS4_10UnderscoreESZ_SZ_EEEEENS4_13SM90_TMA_LOADENS4_14ComposedLayoutINS4_7SwizzleILi2ELi4ELi3EEENS4_18smem_ptr_flag_bitsILi8EEENST_INS5_IJNSA_ILi8EEESH_EEENS5_IJSH_SB_EEEEEEEvNS4_8identityES12_S1C_vS1D_EENS_8epilogue10collective6detail29Sm90TmaWarpSpecializedAdapterINS1G_15DefaultEpilogueISJ_SK_SK_NS1F_6thread17LinearCombinationISJ_Li1EffLNS1K_9ScaleType4KindE0ELNS_15FloatRoundStyleE2ESJ_EENS1_15EpilogueDefaultEEEEEvvEEEEvNT_6ParamsE,"a",@progbits
	.sectionflags	@""
	.align	4
.nv.constant0._ZN7cutlass13device_kernelINS_4gemm6kernel13GemmUniversalIN4cute5tupleIJiiiiEEENS1_10collective13CollectiveMmaINS1_37MainloopSm90TmaGmmaWarpSpecializedFP8ILi11ENS5_IJNS4_1CILi1EEESB_SB_EEENS1_35KernelTmaWarpSpecializedCooperativeEEENS5_IJNSA_ILi256EEENSA_ILi48EEENSA_ILi64EEEEEENS_12float_e4m3_tENS5_IJlSB_lEEESJ_SK_NS4_8TiledMMAINS4_8MMA_AtomIJNS4_4SM904GMMA30MMA_64x16x32_F32E4M3E4M3_SS_TNILNSO_7ScaleInE1ELSQ_1EEEEEENS4_6LayoutINS5_IJNSA_ILi2EEESB_SB_EEENS5_IJSB_NSA_ILi0EEESW_EEEEENS5_IJNS4_10UnderscoreESZ_SZ_EEEEENS4_13SM90_TMA_LOADENS4_14ComposedLayoutINS4_7SwizzleILi2ELi4ELi3EEENS4_18smem_ptr_flag_bitsILi8EEENST_INS5_IJNSA_ILi8EEESH_EEENS5_IJSH_SB_EEEEEEEvNS4_8identityES12_S1C_vS1D_EENS_8epilogue10collective6detail29Sm90TmaWarpSpecializedAdapterINS1G_15DefaultEpilogueISJ_SK_SK_NS1F_6thread17LinearCombinationISJ_Li1EffLNS1K_9ScaleType4KindE0ELNS_15FloatRoundStyleE2ESJ_EENS1_15EpilogueDefaultEEEEEvvEEEEvNT_6ParamsE:
	.zero		1664


//--------------------- SYMBOLS --------------------------

	.type		.nv.reservedSmem.offset0,@object
	.size		.nv.reservedSmem.offset0,0x4
